	.target	sm_90a

	.elftype	@"ET_EXEC"


//--------------------- .note.nv.tkinfo           --------------------------
	.section	.note.nv.tkinfo,"",@"SHT_NOTE"
	.sectionflags	@"SHF_NOTE_NV_TKINFO"
	.tkinfo
        /*0018*/ 	.word	0x00000002
        /*0030*/ 	.string	""
        /*0030*/ 	.string	"ptxas"
        /*0030*/ 	.string	"Cuda compilation tools, release 13.0, V13.0.88"
        /*0030*/ 	.string	"Build cuda_13.0.r13.0/compiler.36424714_0"
        /*0030*/ 	.string	"-v  -suppress-debug-info  -lineinfo  -arch sm_90a "



//--------------------- .note.nv.cuinfo           --------------------------
	.section	.note.nv.cuinfo,"",@"SHT_NOTE"
	.sectionflags	@"SHF_NOTE_NV_CUINFO"
        /*0018*/ 	.short	0x0002
        /*001a*/ 	.short	0x005a
        /*001c*/ 	.short	0x0082
	.zero		2


//--------------------- .nv.info                  --------------------------
	.section	.nv.info,"",@"SHT_CUDA_INFO"
	.align	4


	//----- nvinfo : EIATTR_REGCOUNT
	.align		4
        /*0000*/ 	.byte	0x04, 0x2f
        /*0002*/ 	.short	(.L_1 - .L_0)
	.align		4
.L_0:
        /*0004*/ 	.word	index@(gluon_wgmma)
        /*0008*/ 	.word	0x0000003a


	//----- nvinfo : EIATTR_FRAME_SIZE
	.align		4
.L_1:
        /*000c*/ 	.byte	0x04, 0x11
        /*000e*/ 	.short	(.L_3 - .L_2)
	.align		4
.L_2:
        /*0010*/ 	.word	index@(gluon_wgmma)
        /*0014*/ 	.word	0x00000000


	//----- nvinfo : EIATTR_MIN_STACK_SIZE
	.align		4
.L_3:
        /*0018*/ 	.byte	0x04, 0x12
        /*001a*/ 	.short	(.L_5 - .L_4)
	.align		4
.L_4:
        /*001c*/ 	.word	index@(gluon_wgmma)
        /*0020*/ 	.word	0x00000000
.L_5:


//--------------------- .nv.compat                --------------------------
	.section	.nv.compat,"",@"SHT_CUDA_COMPAT_INFO"
	.align	4
        /*0000*/ 	.byte	0x02, 0x09, 0x01, 0x00, 0x02, 0x02, 0x04, 0x00, 0x02, 0x05, 0x05, 0x00, 0x03, 0x07, 0x01, 0x01
        /*0010*/ 	.byte	0x02, 0x03, 0x03, 0x00, 0x02, 0x06, 0x01, 0x00, 0x04, 0x0b, 0x08, 0x00, 0x00, 0x00, 0x00, 0x00
        /*0020*/ 	.byte	0x00, 0x00, 0x00, 0x00


//--------------------- .nv.info.gluon_wgmma      --------------------------
	.section	.nv.info.gluon_wgmma,"",@"SHT_CUDA_INFO"
	.sectionflags	@""
	.align	4


	//----- nvinfo : EIATTR_CUDA_API_VERSION
	.align		4
        /*0000*/ 	.byte	0x04, 0x37
        /*0002*/ 	.short	(.L_7 - .L_6)
.L_6:
        /*0004*/ 	.word	0x00000082


	//----- nvinfo : EIATTR_KPARAM_INFO
	.align		4
.L_7:
        /*0008*/ 	.byte	0x04, 0x17
        /*000a*/ 	.short	(.L_9 - .L_8)
.L_8:
        /*000c*/ 	.word	0x00000000
        /*0010*/ 	.short	0x000a
        /*0012*/ 	.short	0x0048
        /*0014*/ 	.byte	0x00, 0xf4, 0x21, 0x00


	//----- nvinfo : EIATTR_KPARAM_INFO
	.align		4
.L_9:
        /*0018*/ 	.byte	0x04, 0x17
        /*001a*/ 	.short	(.L_11 - .L_10)
.L_10:
        /*001c*/ 	.word	0x00000000
        /*0020*/ 	.short	0x0009
        /*0022*/ 	.short	0x0040
        /*0024*/ 	.byte	0x00, 0xf4, 0x21, 0x00


	//----- nvinfo : EIATTR_KPARAM_INFO
	.align		4
.L_11:
        /*0028*/ 	.byte	0x04, 0x17
        /*002a*/ 	.short	(.L_13 - .L_12)
.L_12:
        /*002c*/ 	.word	0x00000000
        /*0030*/ 	.short	0x0008
        /*0032*/ 	.short	0x0038
        /*0034*/ 	.byte	0x00, 0xf0, 0x21, 0x00


	//----- nvinfo : EIATTR_KPARAM_INFO
	.align		4
.L_13:
        /*0038*/ 	.byte	0x04, 0x17
        /*003a*/ 	.short	(.L_15 - .L_14)
.L_14:
        /*003c*/ 	.word	0x00000000
        /*0040*/ 	.short	0x0007
        /*0042*/ 	.short	0x0030
        /*0044*/ 	.byte	0x00, 0xf0, 0x21, 0x00


	//----- nvinfo : EIATTR_KPARAM_INFO
	.align		4
.L_15:
        /*0048*/ 	.byte	0x04, 0x17
        /*004a*/ 	.short	(.L_17 - .L_16)
.L_16:
        /*004c*/ 	.word	0x00000000
        /*0050*/ 	.short	0x0006
        /*0052*/ 	.short	0x0028
        /*0054*/ 	.byte	0x00, 0xf0, 0x21, 0x00


	//----- nvinfo : EIATTR_KPARAM_INFO
	.align		4
.L_17:
        /*0058*/ 	.byte	0x04, 0x17
        /*005a*/ 	.short	(.L_19 - .L_18)
.L_18:
        /*005c*/ 	.word	0x00000000
        /*0060*/ 	.short	0x0005
        /*0062*/ 	.short	0x0020
        /*0064*/ 	.byte	0x00, 0xf0, 0x11, 0x00


	//----- nvinfo : EIATTR_KPARAM_INFO
	.align		4
.L_19:
        /*0068*/ 	.byte	0x04, 0x17
        /*006a*/ 	.short	(.L_21 - .L_20)
.L_20:
        /*006c*/ 	.word	0x00000000
        /*0070*/ 	.short	0x0004
        /*0072*/ 	.short	0x001c
        /*0074*/ 	.byte	0x00, 0xf0, 0x11, 0x00


	//----- nvinfo : EIATTR_KPARAM_INFO
	.align		4
.L_21:
        /*0078*/ 	.byte	0x04, 0x17
        /*007a*/ 	.short	(.L_23 - .L_22)
.L_22:
        /*007c*/ 	.word	0x00000000
        /*0080*/ 	.short	0x0003
        /*0082*/ 	.short	0x0018
        /*0084*/ 	.byte	0x00, 0xf0, 0x11, 0x00


	//----- nvinfo : EIATTR_KPARAM_INFO
	.align		4
.L_23:
        /*0088*/ 	.byte	0x04, 0x17
        /*008a*/ 	.short	(.L_25 - .L_24)
.L_24:
        /*008c*/ 	.word	0x00000000
        /*0090*/ 	.short	0x0002
        /*0092*/ 	.short	0x0010
        /*0094*/ 	.byte	0x00, 0xf4, 0x21, 0x00


	//----- nvinfo : EIATTR_KPARAM_INFO
	.align		4
.L_25:
        /*0098*/ 	.byte	0x04, 0x17
        /*009a*/ 	.short	(.L_27 - .L_26)
.L_26:
        /*009c*/ 	.word	0x00000000
        /*00a0*/ 	.short	0x0001
        /*00a2*/ 	.short	0x0008
        /*00a4*/ 	.byte	0x00, 0xf4, 0x21, 0x00


	//----- nvinfo : EIATTR_KPARAM_INFO
	.align		4
.L_27:
        /*00a8*/ 	.byte	0x04, 0x17
        /*00aa*/ 	.short	(.L_29 - .L_28)
.L_28:
        /*00ac*/ 	.word	0x00000000
        /*00b0*/ 	.short	0x0000
        /*00b2*/ 	.short	0x0000
        /*00b4*/ 	.byte	0x00, 0xf4, 0x21, 0x00


	//----- nvinfo : EIATTR_SPARSE_MMA_MASK
	.align		4
.L_29:
        /*00b8*/ 	.byte	0x03, 0x50
        /*00ba*/ 	.short	0x0000


	//----- nvinfo : EIATTR_MAXREG_COUNT
	.align		4
        /*00bc*/ 	.byte	0x03, 0x1b
        /*00be*/ 	.short	0x00ff


	//----- nvinfo : EIATTR_NUM_BARRIERS
	.align		4
        /*00c0*/ 	.byte	0x02, 0x4c
        /*00c2*/ 	.byte	0x01
	.zero		1


	//----- nvinfo : EIATTR_MERCURY_ISA_VERSION
	.align		4
        /*00c4*/ 	.byte	0x03, 0x5f
        /*00c6*/ 	.short	0x0101


	//----- nvinfo : EIATTR_INT_WARP_WIDE_INSTR_OFFSETS
	.align		4
        /*00c8*/ 	.byte	0x04, 0x31
        /*00ca*/ 	.short	(.L_31 - .L_30)


	//   ....[0]....
.L_30:
        /*00cc*/ 	.word	0x000012c0


	//   ....[1]....
        /*00d0*/ 	.word	0x00001350


	//   ....[2]....
        /*00d4*/ 	.word	0x000015d0


	//   ....[3]....
        /*00d8*/ 	.word	0x000015e0


	//   ....[4]....
        /*00dc*/ 	.word	0x000015f0


	//   ....[5]....
        /*00e0*/ 	.word	0x00001600


	//   ....[6]....
        /*00e4*/ 	.word	0x000019f0


	//   ....[7]....
        /*00e8*/ 	.word	0x00001a10


	//----- nvinfo : EIATTR_COOP_GROUP_MASK_REGIDS
	.align		4
.L_31:
        /*00ec*/ 	.byte	0x04, 0x29
        /*00ee*/ 	.short	(.L_33 - .L_32)


	//   ....[0]....
.L_32:
        /*00f0*/ 	.word	0xffffffff


	//   ....[1]....
        /*00f4*/ 	.word	0xffffffff


	//   ....[2]....
        /*00f8*/ 	.word	0xffffffff


	//----- nvinfo : EIATTR_COOP_GROUP_INSTR_OFFSETS
	.align		4
.L_33:
        /*00fc*/ 	.byte	0x04, 0x28
        /*00fe*/ 	.short	(.L_35 - .L_34)


	//   ....[0]....
.L_34:
        /*0100*/ 	.word	0x00000140


	//   ....[1]....
        /*0104*/ 	.word	0x00000700


	//   ....[2]....
        /*0108*/ 	.word	0x00000cf0


	//----- nvinfo : EIATTR_MBARRIER_INSTR_OFFSETS
	.align		4
.L_35:
        /*010c*/ 	.byte	0x04, 0x39
        /*010e*/ 	.short	(.L_37 - .L_36)


	//   ....[0]....
.L_36:
        /*0110*/ 	.word	0x000013d0
        /*0114*/ 	.word	0x000000ff
        /*0118*/ 	.word	0x00001800
        /*011c*/ 	.short	0x0100
        /*011e*/ 	.byte	0x04
	.zero		1


	//   ....[1]....
        /*0120*/ 	.word	0x00001710
        /*0124*/ 	.word	0x000000ff
        /*0128*/ 	.word	0x00001800
        /*012c*/ 	.short	0x010a
        /*012e*/ 	.byte	0x04
	.zero		1


	//   ....[2]....
        /*0130*/ 	.word	0x00001950
        /*0134*/ 	.word	0x000000ff
        /*0138*/ 	.word	0x00001800
        /*013c*/ 	.short	0x0108
        /*013e*/ 	.byte	0x04
	.zero		1


	//   ....[3]....
        /*0140*/ 	.word	0x00001c00
        /*0144*/ 	.word	0x000000ff
        /*0148*/ 	.word	0x00001800
        /*014c*/ 	.short	0x010a
        /*014e*/ 	.byte	0x04
	.zero		1


	//----- nvinfo : EIATTR_NUM_MBARRIERS
	.align		4
.L_37:
        /*0150*/ 	.byte	0x03, 0x38
        /*0152*/ 	.short	0x0001


	//----- nvinfo : EIATTR_EXIT_INSTR_OFFSETS
	.align		4
        /*0154*/ 	.byte	0x04, 0x1c
        /*0156*/ 	.short	(.L_39 - .L_38)


	//   ....[0]....
.L_38:
        /*0158*/ 	.word	0x00001bf0


	//----- nvinfo : EIATTR_REQNTID
	.align		4
.L_39:
        /*015c*/ 	.byte	0x04, 0x10
        /*015e*/ 	.short	(.L_41 - .L_40)
.L_40:
        /*0160*/ 	.word	0x00000100
        /*0164*/ 	.word	0x00000001
        /*0168*/ 	.word	0x00000001


	//----- nvinfo : EIATTR_CRS_STACK_SIZE
	.align		4
.L_41:
        /*016c*/ 	.byte	0x04, 0x1e
        /*016e*/ 	.short	(.L_43 - .L_42)
.L_42:
        /*0170*/ 	.word	0x00000000


	//----- nvinfo : EIATTR_CBANK_PARAM_SIZE
	.align		4
.L_43:
        /*0174*/ 	.byte	0x03, 0x19
        /*0176*/ 	.short	0x0050


	//----- nvinfo : EIATTR_PARAM_CBANK
	.align		4
        /*0178*/ 	.byte	0x04, 0x0a
        /*017a*/ 	.short	(.L_45 - .L_44)
	.align		4
.L_44:
        /*017c*/ 	.word	index@(.nv.constant0.gluon_wgmma)
        /*0180*/ 	.short	0x0210
        /*0182*/ 	.short	0x0050


	//----- nvinfo : EIATTR_SW_WAR
	.align		4
.L_45:
        /*0184*/ 	.byte	0x04, 0x36
        /*0186*/ 	.short	(.L_47 - .L_46)
.L_46:
        /*0188*/ 	.word	0x00000008
.L_47:


//--------------------- .nv.callgraph             --------------------------
	.section	.nv.callgraph,"",@"SHT_CUDA_CALLGRAPH"
	.align	4
	.sectionentsize	8
	.align		4
        /*0000*/ 	.word	0x00000000
	.align		4
        /*0004*/ 	.word	0xffffffff
	.align		4
        /*0008*/ 	.word	0x00000000
	.align		4
        /*000c*/ 	.word	0xfffffffe
	.align		4
        /*0010*/ 	.word	0x00000000
	.align		4
        /*0014*/ 	.word	0xfffffffd
	.align		4
        /*0018*/ 	.word	0x00000000
	.align		4
        /*001c*/ 	.word	0xfffffffc


//--------------------- .text.gluon_wgmma         --------------------------
	.section	.text.gluon_wgmma,"ax",@progbits
	.align	128
        .global         gluon_wgmma
        .type           gluon_wgmma,@function
        .size           gluon_wgmma,(.L_x_53 - gluon_wgmma)
        .other          gluon_wgmma,@"STO_CUDA_ENTRY STV_DEFAULT"
gluon_wgmma:
.text.gluon_wgmma:
[----:B------:R-:W-:Y:S01]  /*0000*/  LDC R1, c[0x0][0x28] ;  /* 0x00000a00ff017b82 */ /* 0x000fe20000000800 */
[----:B------:R-:W1:Y:S07]  /*0010*/  S2R R0, SR_TID.X ;  /* 0x0000000000007919 */ /* 0x000e6e0000002100 */
[----:B------:R-:W2:Y:S01]  /*0020*/  S2UR UR5, SR_CgaCtaId ;  /* 0x00000000000579c3 */ /* 0x000ea20000008800 */
[----:B------:R-:W-:Y:S01]  /*0030*/  UMOV UR4, 0x400 ;  /* 0x0000040000047882 */ /* 0x000fe20000000000 */
[----:B------:R-:W-:Y:S01]  /*0040*/  ULDC UR7, c[0x0][0xc] ;  /* 0x0000030000077ab9 */ /* 0x000fe20000000800 */
[----:B------:R-:W-:Y:S01]  /*0050*/  ULDC.64 UR8, c[0x0][0x250] ;  /* 0x0000940000087ab9 */ /* 0x000fe20000000a00 */
[----:B------:R-:W-:Y:S04]  /*0060*/  BSSY B0, `(.L_x_0) ;  /* 0x000001d000007945 */ /* 0x000fe80003800000 */
[----:B------:R-:W3:Y:S08]  /*0070*/  LDC R9, c[0x0][0x230] ;  /* 0x00008c00ff097b82 */ /* 0x000ef00000000800 */
[----:B------:R-:W-:Y:S08]  /*0080*/  S2UR UR25, SR_CTAID.Y ;  /* 0x00000000001979c3 */ /* 0x000ff00000002600 */
[----:B------:R-:W4:Y:S01]  /*0090*/  S2UR UR6, SR_CTAID.Z ;  /* 0x00000000000679c3 */ /* 0x000f220000002700 */
[----:B--2---:R-:W-:-:S03]  /*00a0*/  ULEA UR4, UR5, UR4, 0x18 ;  /* 0x0000000405047291 */ /* 0x004fc6000f8ec03f */
[----:B------:R-:W-:Y:S01]  /*00b0*/  ULDC UR5, c[0x0][0x10] ;  /* 0x0000040000057ab9 */ /* 0x000fe20000000800 */
[----:B-1----:R-:W-:-:S03]  /*00c0*/  LOP3.LUT R7, R0, 0xff, RZ, 0xc0, !PT ;  /* 0x000000ff00077812 */ /* 0x002fc600078ec0ff */
[----:B------:R-:W1:Y:S01]  /*00d0*/  S2UR UR24, SR_CTAID.X ;  /* 0x00000000001879c3 */ /* 0x000e620000002500 */
[----:B---3--:R-:W-:Y:S01]  /*00e0*/  VIADD R6, R9, 0xffffffff ;  /* 0xffffffff09067836 */ /* 0x008fe20000000000 */
[C---:B------:R-:W-:Y:S02]  /*00f0*/  ISETP.GE.U32.AND P0, PT, R7.reuse, 0x20, PT ;  /* 0x000000200700780c */ /* 0x040fe40003f06070 */
[C---:B------:R-:W-:Y:S02]  /*0100*/  ISETP.NE.U32.AND P2, PT, R7.reuse, RZ, PT ;  /* 0x000000ff0700720c */ /* 0x040fe40003f45070 */
[----:B------:R-:W-:Y:S02]  /*0110*/  LEA R3, R7, UR4, 0x2 ;  /* 0x0000000407037c11 */ /* 0x000fe4000f8e10ff */
[----:B------:R-:W2:Y:S07]  /*0120*/  LDC R2, c[0x0][0x228] ;  /* 0x00008a00ff027b82 */ /* 0x000eae0000000800 */
[----:B------:R3:W-:Y:S01]  /*0130*/  @!P0 STS [R3], RZ ;  /* 0x000000ff03008388 */ /* 0x0007e20000000800 */
[----:B------:R-:W-:-:S03]  /*0140*/  NOP ;  /* 0x0000000000007918 */ /* 0x000fc60000000000 */
[----:B------:R3:W-:Y:S01]  /*0150*/  @!P2 STS [UR4+0x20], R6 ;  /* 0x00002006ff00a988 */ /* 0x0007e20008000804 */
[----:B----4-:R-:W-:-:S04]  /*0160*/  UIMAD UR5, UR6, UR5, UR25 ;  /* 0x00000005060572a4 */ /* 0x010fc8000f8e0219 */
[----:B-1----:R-:W-:-:S04]  /*0170*/  UIMAD UR5, UR5, UR7, UR24 ;  /* 0x00000007050572a4 */ /* 0x002fc8000f8e0218 */
[----:B------:R-:W-:Y:S01]  /*0180*/  UIMAD UR5, UR5, 0x180, URZ ;  /* 0x00000180050578a4 */ /* 0x000fe2000f8e023f */
[----:B--2---:R-:W-:-:S03]  /*0190*/  VIADD R2, R2, 0xffffffff ;  /* 0xffffffff02027836 */ /* 0x004fc60000000000 */
[----:B------:R-:W-:-:S04]  /*01a0*/  UIADD3 UR21, UP0, UR5, UR8, URZ ;  /* 0x0000000805157290 */ /* 0x000fc8000ff1e03f */
[----:B------:R-:W-:Y:S01]  /*01b0*/  ULEA.HI.X.SX32 UR22, UR5, UR9, 0x1, UP0 ;  /* 0x0000000905167291 */ /* 0x000fe200080f0e3f */
[----:B---3--:R-:W-:Y:S11]  /*01c0*/  @P2 BRA `(.L_x_1) ;  /* 0x0000000000182947 */ /* 0x008ff60003800000 */
[----:B------:R-:W1:Y:S01]  /*01d0*/  LDS R4, [UR4+0x8] ;  /* 0x00000804ff047984 */ /* 0x000e620008000800 */
[----:B------:R-:W2:Y:S01]  /*01e0*/  LDC.64 R10, c[0x0][0x210] ;  /* 0x00008400ff0a7b82 */ /* 0x000ea20000000a00 */
[----:B------:R-:W-:Y:S02]  /*01f0*/  IMAD.MOV.U32 R5, RZ, RZ, 0x70 ;  /* 0x00000070ff057424 */ /* 0x000fe400078e00ff */
[----:B--2---:R2:W-:Y:S03]  /*0200*/  STS.64 [UR4], R10 ;  /* 0x0000000aff007988 */ /* 0x0045e60008000a04 */
[----:B-1----:R-:W-:-:S05]  /*0210*/  LOP3.LUT R4, R4, 0x10, R5, 0xd8, !PT ;  /* 0x0000001004047812 */ /* 0x002fca00078ed805 */
[----:B------:R2:W-:Y:S02]  /*0220*/  STS [UR4+0x8], R4 ;  /* 0x00000804ff007988 */ /* 0x0005e40008000804 */
.L_x_1:
[----:B------:R-:W-:Y:S05]  /*0230*/  BSYNC B0 ;  /* 0x0000000000007941 */ /* 0x000fea0003800000 */
.L_x_0:
[----:B------:R-:W-:Y:S04]  /*0240*/  BSSY B0, `(.L_x_2) ;  /* 0x000000a000007945 */ /* 0x000fe80003800000 */
[----:B------:R-:W-:Y:S05]  /*0250*/  @P2 BRA `(.L_x_3) ;  /* 0x0000000000202947 */ /* 0x000fea0003800000 */
[----:B--2---:R-:W1:Y:S01]  /*0260*/  LDS R4, [UR4+0x34] ;  /* 0x00003404ff047984 */ /* 0x004e620008000800 */
[----:B------:R-:W-:Y:S02]  /*0270*/  IMAD.MOV.U32 R5, RZ, RZ, 0x1f000000 ;  /* 0x1f000000ff057424 */ /* 0x000fe400078e00ff */
[----:B------:R-:W-:Y:S01]  /*0280*/  @!P2 IMAD.MOV.U32 R8, RZ, RZ, 0x7f ;  /* 0x0000007fff08a424 */ /* 0x000fe200078e00ff */
[----:B------:R-:W2:Y:S02]  /*0290*/  @!P2 LDS R11, [UR4+0x38] ;  /* 0x00003804ff0ba984 */ /* 0x000ea40008000800 */
[----:B-1----:R-:W-:Y:S02]  /*02a0*/  LOP3.LUT R4, R4, 0xff000000, R5, 0xb8, !PT ;  /* 0xff00000004047812 */ /* 0x002fe400078eb805 */
[----:B--2---:R-:W-:-:S03]  /*02b0*/  @!P2 LOP3.LUT R5, R11, 0xff, R8, 0xb8, !PT ;  /* 0x000000ff0b05a812 */ /* 0x004fc600078eb808 */
[----:B------:R1:W-:Y:S04]  /*02c0*/  STS [UR4+0x34], R4 ;  /* 0x00003404ff007988 */ /* 0x0003e80008000804 */
[----:B------:R1:W-:Y:S02]  /*02d0*/  @!P2 STS [UR4+0x38], R5 ;  /* 0x00003805ff00a988 */ /* 0x0003e40008000804 */
.L_x_3:
[----:B------:R-:W-:Y:S05]  /*02e0*/  BSYNC B0 ;  /* 0x0000000000007941 */ /* 0x000fea0003800000 */
.L_x_2:
[----:B------:R-:W-:Y:S04]  /*02f0*/  BSSY B0, `(.L_x_4) ;  /* 0x000000a000007945 */ /* 0x000fe80003800000 */
[----:B------:R-:W-:Y:S05]  /*0300*/  @P2 BRA `(.L_x_5) ;  /* 0x0000000000202947 */ /* 0x000fea0003800000 */
[----:B-12---:R-:W1:Y:S01]  /*0310*/  LDS R4, [UR4+0x1c] ;  /* 0x00001c04ff047984 */ /* 0x006e620008000800 */
[----:B------:R-:W2:Y:S03]  /*0320*/  LDC.64 R12, c[0x0][0x238] ;  /* 0x00008e00ff0c7b82 */ /* 0x000ea60000000a00 */
[----:B------:R3:W-:Y:S01]  /*0330*/  STS [UR4+0x24], R2 ;  /* 0x00002402ff007988 */ /* 0x0007e20008000804 */
[--C-:B--2---:R-:W-:Y:S02]  /*0340*/  SHF.R.U32.HI R11, RZ, 0x4, R13.reuse ;  /* 0x00000004ff0b7819 */ /* 0x104fe4000001160d */
[----:B------:R-:W-:-:S05]  /*0350*/  SHF.R.U64 R5, R12, 0x4, R13 ;  /* 0x000000040c057819 */ /* 0x000fca000000120d */
[----:B------:R3:W-:Y:S01]  /*0360*/  STS [UR4+0xc], R5 ;  /* 0x00000c05ff007988 */ /* 0x0007e20008000804 */
[----:B-1----:R-:W-:-:S05]  /*0370*/  LOP3.LUT R4, R4, 0xf, R11, 0xb8, !PT ;  /* 0x0000000f04047812 */ /* 0x002fca00078eb80b */
[----:B------:R3:W-:Y:S02]  /*0380*/  STS [UR4+0x1c], R4 ;  /* 0x00001c04ff007988 */ /* 0x0007e40008000804 */
.L_x_5:
[----:B------:R-:W-:Y:S05]  /*0390*/  BSYNC B0 ;  /* 0x0000000000007941 */ /* 0x000fea0003800000 */
.L_x_4:
[----:B------:R-:W-:Y:S04]  /*03a0*/  BSSY B1, `(.L_x_6) ;  /* 0x000001e000017945 */ /* 0x000fe80003800000 */
[----:B------:R-:W-:Y:S01]  /*03b0*/  BSSY B0, `(.L_x_7) ;  /* 0x0000019000007945 */ /* 0x000fe20003800000 */
[----:B------:R-:W-:-:S03]  /*03c0*/  IMAD.MOV.U32 R8, RZ, RZ, RZ ;  /* 0x000000ffff087224 */ /* 0x000fc600078e00ff */
[----:B------:R-:W-:Y:S05]  /*03d0*/  @P2 BRA `(.L_x_8) ;  /* 0x00000000001c2947 */ /* 0x000fea0003800000 */
[----:B-123--:R-:W1:Y:S02]  /*03e0*/  LDS R4, [UR4+0x34] ;  /* 0x00003404ff047984 */ /* 0x00ee640008000800 */
[----:B-1----:R-:W-:-:S05]  /*03f0*/  LOP3.LUT R4, R4, 0x7, RZ, 0xb8, !PT ;  /* 0x0000000704047812 */ /* 0x002fca00078eb8ff */
[----:B------:R1:W-:Y:S01]  /*0400*/  STS [UR4+0x34], R4 ;  /* 0x00003404ff007988 */ /* 0x0003e20008000804 */
[----:B------:R-:W-:Y:S05]  /*0410*/  @P2 BRA `(.L_x_9) ;  /* 0x00000000001c2947 */ /* 0x000fea0003800000 */
[----:B-1----:R-:W1:Y:S02]  /*0420*/  LDS R4, [UR4+0x34] ;  /* 0x00003404ff047984 */ /* 0x002e640008000800 */
[----:B-1----:R-:W-:-:S05]  /*0430*/  LOP3.LUT R4, R4, 0x38, RZ, 0xb8, !PT ;  /* 0x0000003804047812 */ /* 0x002fca00078eb8ff */
[----:B------:R4:W-:Y:S02]  /*0440*/  STS [UR4+0x34], R4 ;  /* 0x00003404ff007988 */ /* 0x0009e40008000804 */
.L_x_8:
[----:B------:R-:W-:Y:S05]  /*0450*/  @P2 BRA `(.L_x_10) ;  /* 0x00000000001c2947 */ /* 0x000fea0003800000 */
[----:B-1234-:R-:W1:Y:S02]  /*0460*/  LDS R4, [UR4+0x8] ;  /* 0x00000804ff047984 */ /* 0x01ee640008000800 */
[----:B-1----:R-:W-:-:S05]  /*0470*/  LOP3.LUT R4, R4, 0x780, RZ, 0xb8, !PT ;  /* 0x0000078004047812 */ /* 0x002fca00078eb8ff */
[----:B------:R2:W-:Y:S02]  /*0480*/  STS [UR4+0x8], R4 ;  /* 0x00000804ff007988 */ /* 0x0005e40008000804 */
.L_x_9:
[----:B------:R-:W-:Y:S05]  /*0490*/  @P2 BRA `(.L_x_11) ;  /* 0x0000000000282947 */ /* 0x000fea0003800000 */
[----:B-12---:R-:W1:Y:S02]  /*04a0*/  LDS R4, [UR4+0x8] ;  /* 0x00000804ff047984 */ /* 0x006e640008000800 */
[----:B-1----:R-:W-:-:S05]  /*04b0*/  LOP3.LUT R4, R4, 0x1800, RZ, 0xb8, !PT ;  /* 0x0000180004047812 */ /* 0x002fca00078eb8ff */
[----:B------:R5:W-:Y:S02]  /*04c0*/  STS [UR4+0x8], R4 ;  /* 0x00000804ff007988 */ /* 0x000be40008000804 */
.L_x_10:
[----:B------:R-:W-:Y:S05]  /*04d0*/  @P2 BREAK B0 ;  /* 0x0000000000002942 */ /* 0x000fea0003800000 */
[----:B------:R-:W-:Y:S05]  /*04e0*/  @P2 BRA `(.L_x_12) ;  /* 0x0000000000242947 */ /* 0x000fea0003800000 */
[----:B-1-3--:R-:W1:Y:S01]  /*04f0*/  LDS R5, [UR4+0x8] ;  /* 0x00000804ff057984 */ /* 0x00ae620008000800 */
[----:B--2-45:R-:W-:-:S05]  /*0500*/  IMAD.MOV.U32 R4, RZ, RZ, 0x6000 ;  /* 0x00006000ff047424 */ /* 0x034fca00078e00ff */
[----:B-1----:R-:W-:-:S04]  /*0510*/  LOP3.LUT R4, R5, 0x2000, R4, 0xd8, !PT ;  /* 0x0000200005047812 */ /* 0x002fc800078ed804 */
[----:B------:R-:W-:-:S05]  /*0520*/  LOP3.LUT R4, R4, 0x400000, RZ, 0xb8, !PT ;  /* 0x0040000004047812 */ /* 0x000fca00078eb8ff */
[----:B------:R3:W-:Y:S02]  /*0530*/  STS [UR4+0x8], R4 ;  /* 0x00000804ff007988 */ /* 0x0007e40008000804 */
.L_x_11:
[----:B------:R-:W-:Y:S05]  /*0540*/  BSYNC B0 ;  /* 0x0000000000007941 */ /* 0x000fea0003800000 */
.L_x_7:
[----:B-123--:R-:W1:Y:S02]  /*0550*/  @!P2 LDS R4, [UR4+0x8] ;  /* 0x00000804ff04a984 */ /* 0x00ee640008000800 */
[----:B-1----:R-:W-:-:S05]  /*0560*/  @!P2 LOP3.LUT R4, R4, 0x8000, RZ, 0xb8, !PT ;  /* 0x000080000404a812 */ /* 0x002fca00078eb8ff */
[----:B------:R1:W-:Y:S02]  /*0570*/  @!P2 STS [UR4+0x8], R4 ;  /* 0x00000804ff00a988 */ /* 0x0003e40008000804 */
.L_x_12:
[----:B------:R-:W-:Y:S05]  /*0580*/  BSYNC B1 ;  /* 0x0000000000017941 */ /* 0x000fea0003800000 */
.L_x_6:
[----:B------:R-:W-:Y:S05]  /*0590*/  WARPSYNC.ALL ;  /* 0x0000000000007948 */ /* 0x000fea0003800000 */
[----:B------:R-:W-:Y:S05]  /*05a0*/  @P0 BRA `(.L_x_13) ;  /* 0x0000000000300947 */ /* 0x000fea0003800000 */
[----:B-12345:R-:W1:Y:S01]  /*05b0*/  S2R R4, SR_LANEID ;  /* 0x0000000000047919 */ /* 0x03ee620000000000 */
[----:B------:R-:W-:Y:S05]  /*05c0*/  WARPSYNC.ALL ;  /* 0x0000000000007948 */ /* 0x000fea0003800000 */
[----:B-1----:R-:W-:-:S05]  /*05d0*/  IMAD.SHL.U32 R10, R4, 0x4, RZ ;  /* 0x00000004040a7824 */ /* 0x002fca00078e00ff */
[----:B------:R-:W1:Y:S01]  /*05e0*/  LDS R11, [R10+UR4] ;  /* 0x000000040a0b7984 */ /* 0x000e620008000800 */
[----:B------:R-:W-:Y:S01]  /*05f0*/  IADD3 R4, P1, R10, UR21, RZ ;  /* 0x000000150a047c10 */ /* 0x000fe2000ff3e0ff */
[----:B------:R-:W-:-:S04]  /*0600*/  UMOV UR6, UR21 ;  /* 0x0000001500067c82 */ /* 0x000fc80008000000 */
[----:B------:R-:W-:Y:S01]  /*0610*/  IMAD.X R5, RZ, RZ, UR22, P1 ;  /* 0x00000016ff057e24 */ /* 0x000fe200088e06ff */
[----:B------:R-:W-:-:S04]  /*0620*/  UMOV UR7, UR22 ;  /* 0x0000001600077c82 */ /* 0x000fc80008000000 */
[----:B-1----:R1:W2:Y:S01]  /*0630*/  ATOMG.E.EXCH.STRONG.GPU PT, RZ, [R4], R11 ;  /* 0x0000000b04ff73a8 */ /* 0x0022a200041ee100 */
[----:B------:R-:W-:-:S04]  /*0640*/  DEPBAR {5,4,3,2,1,0} ;  /* 0x0000003f0000791a */ /* 0x000fc80000000000 */
[----:B------:R1:W-:Y:S01]  /*0650*/  UTMACCTL.IV [UR6] ;  /* 0x00000000060079b9 */ /* 0x0003e20008000000 */
[----:B------:R-:W-:Y:S01]  /*0660*/  NOP ;  /* 0x0000000000007918 */ /* 0x000fe20000000000 */
.L_x_13:
[----:B------:R-:W-:Y:S05]  /*0670*/  @P0 BRA `(.L_x_14) ;  /* 0x00000000000c0947 */ /* 0x000fea0003800000 */
[----:B------:R0:W-:Y:S01]  /*0680*/  UTMACMDFLUSH ;  /* 0x00000000000079b7 */ /* 0x0001e20000000000 */
[----:B------:R-:W-:Y:S05]  /*0690*/  @P0 BRA `(.L_x_14) ;  /* 0x0000000000040947 */ /* 0x000fea0003800000 */
[----:B------:R-:W-:-:S04]  /*06a0*/  DEPBAR.LE SB0, 0x0 ;  /* 0x000080000000791a */ /* 0x000fc80000000000 */
.L_x_14:
[----:B------:R-:W-:Y:S05]  /*06b0*/  WARPSYNC.ALL ;  /* 0x0000000000007948 */ /* 0x000fea0003800000 */
[----:B--2---:R-:W-:Y:S06]  /*06c0*/  BAR.SYNC.DEFER_BLOCKING 0x0 ;  /* 0x0000000000007b1d */ /* 0x004fec0000010000 */
[----:B------:R-:W-:Y:S02]  /*06d0*/  BSSY B1, `(.L_x_15) ;  /* 0x000000b000017945 */ /* 0x000fe40003800000 */
[----:B------:R-:W-:Y:S06]  /*06e0*/  BAR.SYNC.DEFER_BLOCKING 0x0 ;  /* 0x0000000000007b1d */ /* 0x000fec0000010000 */
[----:B------:R2:W-:Y:S01]  /*06f0*/  @!P0 STS [R3], RZ ;  /* 0x000000ff03008388 */ /* 0x0005e20000000800 */
[----:B------:R-:W-:Y:S01]  /*0700*/  NOP ;  /* 0x0000000000007918 */ /* 0x000fe20000000000 */
[----:B------:R-:W-:Y:S05]  /*0710*/  @P2 BRA `(.L_x_16) ;  /* 0x0000000000182947 */ /* 0x000fea0003800000 */
[----:B-1-345:R-:W1:Y:S01]  /*0720*/  LDS R4, [UR4+0x8] ;  /* 0x00000804ff047984 */ /* 0x03ae620008000800 */
[----:B------:R-:W3:Y:S01]  /*0730*/  LDC.64 R10, c[0x0][0x218] ;  /* 0x00008600ff0a7b82 */ /* 0x000ee20000000a00 */
[----:B------:R-:W-:Y:S02]  /*0740*/  IMAD.MOV.U32 R5, RZ, RZ, 0x70 ;  /* 0x00000070ff057424 */ /* 0x000fe400078e00ff */
[----:B---3--:R3:W-:Y:S03]  /*0750*/  STS.64 [UR4], R10 ;  /* 0x0000000aff007988 */ /* 0x0087e60008000a04 */
[----:B-1----:R-:W-:-:S05]  /*0760*/  LOP3.LUT R4, R4, 0x10, R5, 0xd8, !PT ;  /* 0x0000001004047812 */ /* 0x002fca00078ed805 */
[----:B------:R3:W-:Y:S02]  /*0770*/  STS [UR4+0x8], R4 ;  /* 0x00000804ff007988 */ /* 0x0007e40008000804 */
.L_x_16:
[----:B-1----:R-:W-:Y:S05]  /*0780*/  BSYNC B1 ;  /* 0x0000000000017941 */ /* 0x002fea0003800000 */
.L_x_15:
[----:B------:R-:W-:Y:S04]  /*0790*/  BSSY B2, `(.L_x_17) ;  /* 0x000000f000027945 */ /* 0x000fe80003800000 */
[----:B------:R-:W-:Y:S04]  /*07a0*/  BSSY B1, `(.L_x_18) ;  /* 0x000000c000017945 */ /* 0x000fe80003800000 */
[----:B------:R-:W-:Y:S05]  /*07b0*/  @P2 BRA `(.L_x_19) ;  /* 0x0000000000282947 */ /* 0x000fea0003800000 */
[----:B---345:R-:W1:Y:S01]  /*07c0*/  LDS R4, [UR4+0x34] ;  /* 0x00003404ff047984 */ /* 0x038e620008000800 */
[----:B------:R-:W-:Y:S01]  /*07d0*/  IMAD.MOV.U32 R5, RZ, RZ, 0x1f000000 ;  /* 0x1f000000ff057424 */ /* 0x000fe200078e00ff */
[----:B------:R-:W-:Y:S05]  /*07e0*/  @P2 BREAK B1 ;  /* 0x0000000000012942 */ /* 0x000fea0003800000 */
[----:B-1----:R-:W-:-:S05]  /*07f0*/  LOP3.LUT R4, R4, 0xff000000, R5, 0xb8, !PT ;  /* 0xff00000004047812 */ /* 0x002fca00078eb805 */
[----:B------:R1:W-:Y:S01]  /*0800*/  STS [UR4+0x34], R4 ;  /* 0x00003404ff007988 */ /* 0x0003e20008000804 */
[----:B------:R-:W-:Y:S05]  /*0810*/  @P2 BRA `(.L_x_20) ;  /* 0x0000000000182947 */ /* 0x000fea0003800000 */
[----:B------:R-:W3:Y:S01]  /*0820*/  LDS R5, [UR4+0x38] ;  /* 0x00003804ff057984 */ /* 0x000ee20008000800 */
[----:B-1----:R-:W-:-:S05]  /*0830*/  IMAD.MOV.U32 R4, RZ, RZ, 0x3f ;  /* 0x0000003fff047424 */ /* 0x002fca00078e00ff */
[----:B---3--:R-:W-:-:S05]  /*0840*/  LOP3.LUT R4, R5, 0xff, R4, 0xb8, !PT ;  /* 0x000000ff05047812 */ /* 0x008fca00078eb804 */
[----:B------:R1:W-:Y:S02]  /*0850*/  STS [UR4+0x38], R4 ;  /* 0x00003804ff007988 */ /* 0x0003e40008000804 */
.L_x_19:
[----:B------:R-:W-:Y:S05]  /*0860*/  BSYNC B1 ;  /* 0x0000000000017941 */ /* 0x000fea0003800000 */
.L_x_18:
[----:B------:R1:W-:Y:S02]  /*0870*/  @!P2 STS [UR4+0x20], R6 ;  /* 0x00002006ff00a988 */ /* 0x0003e40008000804 */
.L_x_20:
[----:B------:R-:W-:Y:S05]  /*0880*/  BSYNC B2 ;  /* 0x0000000000027941 */ /* 0x000fea0003800000 */
.L_x_17:
[----:B------:R-:W-:Y:S05]  /*0890*/  WARPSYNC.ALL ;  /* 0x0000000000007948 */ /* 0x000fea0003800000 */
[----:B-1----:R-:W1:Y:S01]  /*08a0*/  LDC R6, c[0x0][0x22c] ;  /* 0x00008b00ff067b82 */ /* 0x002e620000000800 */
[----:B------:R-:W-:Y:S01]  /*08b0*/  BSSY B2, `(.L_x_21) ;  /* 0x000000b000027945 */ /* 0x000fe20003800000 */
[----:B-1----:R-:W-:-:S03]  /*08c0*/  VIADD R6, R6, 0xffffffff ;  /* 0xffffffff06067836 */ /* 0x002fc60000000000 */
[----:B------:R-:W-:Y:S05]  /*08d0*/  @P2 BRA `(.L_x_22) ;  /* 0x0000000000202947 */ /* 0x000fea0003800000 */
[----:B---345:R-:W1:Y:S01]  /*08e0*/  LDS R4, [UR4+0x1c] ;  /* 0x00001c04ff047984 */ /* 0x038e620008000800 */
[----:B------:R-:W3:Y:S03]  /*08f0*/  LDC.64 R12, c[0x0][0x240] ;  /* 0x00009000ff0c7b82 */ /* 0x000ee60000000a00 */
[----:B------:R4:W-:Y:S01]  /*0900*/  STS [UR4+0x24], R6 ;  /* 0x00002406ff007988 */ /* 0x0009e20008000804 */
[--C-:B---3--:R-:W-:Y:S02]  /*0910*/  SHF.R.U32.HI R11, RZ, 0x4, R13.reuse ;  /* 0x00000004ff0b7819 */ /* 0x108fe4000001160d */
[----:B------:R-:W-:-:S05]  /*0920*/  SHF.R.U64 R5, R12, 0x4, R13 ;  /* 0x000000040c057819 */ /* 0x000fca000000120d */
[----:B------:R4:W-:Y:S01]  /*0930*/  STS [UR4+0xc], R5 ;  /* 0x00000c05ff007988 */ /* 0x0009e20008000804 */
[----:B-1----:R-:W-:-:S05]  /*0940*/  LOP3.LUT R4, R4, 0xf, R11, 0xb8, !PT ;  /* 0x0000000f04047812 */ /* 0x002fca00078eb80b */
[----:B------:R4:W-:Y:S02]  /*0950*/  STS [UR4+0x1c], R4 ;  /* 0x00001c04ff007988 */ /* 0x0009e40008000804 */
.L_x_22:
[----:B------:R-:W-:Y:S05]  /*0960*/  BSYNC B2 ;  /* 0x0000000000027941 */ /* 0x000fea0003800000 */
.L_x_21:
[----:B------:R-:W-:Y:S04]  /*0970*/  BSSY B3, `(.L_x_23) ;  /* 0x000001d000037945 */ /* 0x000fe80003800000 */
[----:B------:R-:W-:Y:S04]  /*0980*/  BSSY B2, `(.L_x_24) ;  /* 0x0000018000027945 */ /* 0x000fe80003800000 */
[----:B------:R-:W-:Y:S05]  /*0990*/  @P2 BRA `(.L_x_25) ;  /* 0x00000000001c2947 */ /* 0x000fea0003800000 */
[----:B---345:R-:W1:Y:S02]  /*09a0*/  LDS R4, [UR4+0x34] ;  /* 0x00003404ff047984 */ /* 0x038e640008000800 */
[----:B-1----:R-:W-:-:S05]  /*09b0*/  LOP3.LUT R4, R4, 0x7, RZ, 0xb8, !PT ;  /* 0x0000000704047812 */ /* 0x002fca00078eb8ff */
[----:B------:R1:W-:Y:S01]  /*09c0*/  STS [UR4+0x34], R4 ;  /* 0x00003404ff007988 */ /* 0x0003e20008000804 */
[----:B------:R-:W-:Y:S05]  /*09d0*/  @P2 BRA `(.L_x_26) ;  /* 0x00000000001c2947 */ /* 0x000fea0003800000 */
[----:B-1----:R-:W1:Y:S02]  /*09e0*/  LDS R4, [UR4+0x34] ;  /* 0x00003404ff047984 */ /* 0x002e640008000800 */
[----:B-1----:R-:W-:-:S05]  /*09f0*/  LOP3.LUT R4, R4, 0x38, RZ, 0xb8, !PT ;  /* 0x0000003804047812 */ /* 0x002fca00078eb8ff */
[----:B------:R1:W-:Y:S02]  /*0a00*/  STS [UR4+0x34], R4 ;  /* 0x00003404ff007988 */ /* 0x0003e40008000804 */
.L_x_25:
[----:B------:R-:W-:Y:S05]  /*0a10*/  @P2 BRA `(.L_x_27) ;  /* 0x00000000001c2947 */ /* 0x000fea0003800000 */
[----:B-1-345:R-:W1:Y:S02]  /*0a20*/  LDS R4, [UR4+0x8] ;  /* 0x00000804ff047984 */ /* 0x03ae640008000800 */
[----:B-1----:R-:W-:-:S05]  /*0a30*/  LOP3.LUT R4, R4, 0x780, RZ, 0xb8, !PT ;  /* 0x0000078004047812 */ /* 0x002fca00078eb8ff */
[----:B------:R3:W-:Y:S02]  /*0a40*/  STS [UR4+0x8], R4 ;  /* 0x00000804ff007988 */ /* 0x0007e40008000804 */
.L_x_26:
[----:B------:R-:W-:Y:S05]  /*0a50*/  @P2 BRA `(.L_x_28) ;  /* 0x0000000000282947 */ /* 0x000fea0003800000 */
[----:B-1-3--:R-:W1:Y:S02]  /*0a60*/  LDS R4, [UR4+0x8] ;  /* 0x00000804ff047984 */ /* 0x00ae640008000800 */
[----:B-1----:R-:W-:-:S05]  /*0a70*/  LOP3.LUT R4, R4, 0x1800, RZ, 0xb8, !PT ;  /* 0x0000180004047812 */ /* 0x002fca00078eb8ff */
[----:B------:R1:W-:Y:S02]  /*0a80*/  STS [UR4+0x8], R4 ;  /* 0x00000804ff007988 */ /* 0x0003e40008000804 */
.L_x_27:
[----:B------:R-:W-:Y:S05]  /*0a90*/  @P2 BREAK B2 ;  /* 0x0000000000022942 */ /* 0x000fea0003800000 */
[----:B------:R-:W-:Y:S05]  /*0aa0*/  @P2 BRA `(.L_x_29) ;  /* 0x0000000000242947 */ /* 0x000fea0003800000 */
[----:B-1-345:R-:W1:Y:S01]  /*0ab0*/  LDS R4, [UR4+0x8] ;  /* 0x00000804ff047984 */ /* 0x03ae620008000800 */
[----:B------:R-:W-:-:S05]  /*0ac0*/  IMAD.MOV.U32 R5, RZ, RZ, 0x6000 ;  /* 0x00006000ff057424 */ /* 0x000fca00078e00ff */
[----:B-1----:R-:W-:-:S04]  /*0ad0*/  LOP3.LUT R4, R4, 0x2000, R5, 0xd8, !PT ;  /* 0x0000200004047812 */ /* 0x002fc800078ed805 */
[----:B------:R-:W-:-:S05]  /*0ae0*/  LOP3.LUT R4, R4, 0x400000, RZ, 0xb8, !PT ;  /* 0x0040000004047812 */ /* 0x000fca00078eb8ff */
[----:B------:R4:W-:Y:S02]  /*0af0*/  STS [UR4+0x8], R4 ;  /* 0x00000804ff007988 */ /* 0x0009e40008000804 */
.L_x_28:
[----:B------:R-:W-:Y:S05]  /*0b00*/  BSYNC B2 ;  /* 0x0000000000027941 */ /* 0x000fea0003800000 */
.L_x_24:
[----:B-1-34-:R-:W1:Y:S02]  /*0b10*/  @!P2 LDS R4, [UR4+0x8] ;  /* 0x00000804ff04a984 */ /* 0x01ae640008000800 */
[----:B-1----:R-:W-:-:S05]  /*0b20*/  @!P2 LOP3.LUT R4, R4, 0x8000, RZ, 0xb8, !PT ;  /* 0x000080000404a812 */ /* 0x002fca00078eb8ff */
[----:B------:R1:W-:Y:S02]  /*0b30*/  @!P2 STS [UR4+0x8], R4 ;  /* 0x00000804ff00a988 */ /* 0x0003e40008000804 */
.L_x_29:
[----:B------:R-:W-:Y:S05]  /*0b40*/  BSYNC B3 ;  /* 0x0000000000037941 */ /* 0x000fea0003800000 */
.L_x_23:
[----:B------:R-:W-:Y:S05]  /*0b50*/  WARPSYNC.ALL ;  /* 0x0000000000007948 */ /* 0x000fea0003800000 */
[----:B------:R-:W-:-:S04]  /*0b60*/  UIADD3 UR6, UR5, 0x80, URZ ;  /* 0x0000008005067890 */ /* 0x000fc8000fffe03f */
[----:B------:R-:W-:-:S04]  /*0b70*/  UIADD3 UR15, UP0, UR6, UR8, URZ ;  /* 0x00000008060f7290 */ /* 0x000fc8000ff1e03f */
[----:B------:R-:W-:Y:S01]  /*0b80*/  ULEA.HI.X.SX32 UR20, UR6, UR9, 0x1, UP0 ;  /* 0x0000000906147291 */ /* 0x000fe200080f0e3f */
[----:B------:R-:W-:Y:S11]  /*0b90*/  @P0 BRA `(.L_x_30) ;  /* 0x0000000000300947 */ /* 0x000ff60003800000 */
[----:B-1-345:R-:W1:Y:S01]  /*0ba0*/  S2R R4, SR_LANEID ;  /* 0x0000000000047919 */ /* 0x03ae620000000000 */
[----:B------:R-:W-:Y:S05]  /*0bb0*/  WARPSYNC.ALL ;  /* 0x0000000000007948 */ /* 0x000fea0003800000 */
[----:B-1----:R-:W-:-:S05]  /*0bc0*/  IMAD.SHL.U32 R10, R4, 0x4, RZ ;  /* 0x00000004040a7824 */ /* 0x002fca00078e00ff */
[----:B------:R-:W1:Y:S01]  /*0bd0*/  LDS R11, [R10+UR4] ;  /* 0x000000040a0b7984 */ /* 0x000e620008000800 */
[----:B------:R-:W-:Y:S01]  /*0be0*/  IADD3 R4, P1, R10, UR15, RZ ;  /* 0x0000000f0a047c10 */ /* 0x000fe2000ff3e0ff */
[----:B------:R-:W-:-:S04]  /*0bf0*/  UMOV UR6, UR15 ;  /* 0x0000000f00067c82 */ /* 0x000fc80008000000 */
[----:B------:R-:W-:Y:S01]  /*0c00*/  IMAD.X R5, RZ, RZ, UR20, P1 ;  /* 0x00000014ff057e24 */ /* 0x000fe200088e06ff */
[----:B------:R-:W-:-:S04]  /*0c10*/  UMOV UR7, UR20 ;  /* 0x0000001400077c82 */ /* 0x000fc80008000000 */
[----:B-1----:R1:W3:Y:S01]  /*0c20*/  ATOMG.E.EXCH.STRONG.GPU PT, RZ, [R4], R11 ;  /* 0x0000000b04ff73a8 */ /* 0x0022e200041ee100 */
[----:B------:R-:W-:-:S04]  /*0c30*/  DEPBAR {5,4,3,2,1,0} ;  /* 0x0000003f0000791a */ /* 0x000fc80000000000 */
[----:B------:R1:W-:Y:S01]  /*0c40*/  UTMACCTL.IV [UR6] ;  /* 0x00000000060079b9 */ /* 0x0003e20008000000 */
[----:B------:R-:W-:Y:S01]  /*0c50*/  NOP ;  /* 0x0000000000007918 */ /* 0x000fe20000000000 */
.L_x_30:
[----:B------:R-:W-:Y:S05]  /*0c60*/  @P0 BRA `(.L_x_31) ;  /* 0x00000000000c0947 */ /* 0x000fea0003800000 */
[----:B------:R0:W-:Y:S01]  /*0c70*/  UTMACMDFLUSH ;  /* 0x00000000000079b7 */ /* 0x0001e20000000000 */
[----:B------:R-:W-:Y:S05]  /*0c80*/  @P0 BRA `(.L_x_31) ;  /* 0x0000000000040947 */ /* 0x000fea0003800000 */
[----:B------:R-:W-:-:S04]  /*0c90*/  DEPBAR.LE SB0, 0x0 ;  /* 0x000080000000791a */ /* 0x000fc80000000000 */
.L_x_31:
[----:B------:R-:W-:Y:S05]  /*0ca0*/  WARPSYNC.ALL ;  /* 0x0000000000007948 */ /* 0x000fea0003800000 */
[----:B---3--:R-:W-:Y:S06]  /*0cb0*/  BAR.SYNC.DEFER_BLOCKING 0x0 ;  /* 0x0000000000007b1d */ /* 0x008fec0000010000 */
[----:B------:R-:W-:Y:S02]  /*0cc0*/  BSSY B3, `(.L_x_32) ;  /* 0x000000b000037945 */ /* 0x000fe40003800000 */
[----:B------:R-:W-:Y:S06]  /*0cd0*/  BAR.SYNC.DEFER_BLOCKING 0x0 ;  /* 0x0000000000007b1d */ /* 0x000fec0000010000 */
[----:B------:R3:W-:Y:S01]  /*0ce0*/  @!P0 STS [R3], RZ ;  /* 0x000000ff03008388 */ /* 0x0007e20000000800 */
[----:B------:R-:W-:Y:S01]  /*0cf0*/  NOP ;  /* 0x0000000000007918 */ /* 0x000fe20000000000 */
[----:B------:R-:W-:Y:S05]  /*0d00*/  @P2 BRA `(.L_x_33) ;  /* 0x0000000000182947 */ /* 0x000fea0003800000 */
[----:B--23--:R-:W2:Y:S01]  /*0d10*/  LDS R3, [UR4+0x8] ;  /* 0x00000804ff037984 */ /* 0x00cea20008000800 */
[----:B-1----:R-:W1:Y:S01]  /*0d20*/  LDC.64 R10, c[0x0][0x220] ;  /* 0x00008800ff0a7b82 */ /* 0x002e620000000a00 */
[----:B----45:R-:W-:Y:S02]  /*0d30*/  IMAD.MOV.U32 R4, RZ, RZ, 0x70 ;  /* 0x00000070ff047424 */ /* 0x030fe400078e00ff */
[----:B-1----:R1:W-:Y:S03]  /*0d40*/  STS.64 [UR4], R10 ;  /* 0x0000000aff007988 */ /* 0x0023e60008000a04 */
[----:B--2---:R-:W-:-:S05]  /*0d50*/  LOP3.LUT R3, R3, 0x10, R4, 0xd8, !PT ;  /* 0x0000001003037812 */ /* 0x004fca00078ed804 */
[----:B------:R1:W-:Y:S02]  /*0d60*/  STS [UR4+0x8], R3 ;  /* 0x00000803ff007988 */ /* 0x0003e40008000804 */
.L_x_33:
[----:B-1----:R-:W-:Y:S05]  /*0d70*/  BSYNC B3 ;  /* 0x0000000000037941 */ /* 0x002fea0003800000 */
.L_x_32:
[----:B------:R-:W-:Y:S04]  /*0d80*/  BSSY B3, `(.L_x_34) ;  /* 0x0000033000037945 */ /* 0x000fe80003800000 */
[----:B------:R-:W-:Y:S04]  /*0d90*/  BSSY B4, `(.L_x_35) ;  /* 0x000002e000047945 */ /* 0x000fe80003800000 */
[----:B------:R-:W-:Y:S05]  /*0da0*/  @P2 BRA `(.L_x_36) ;  /* 0x0000000000242947 */ /* 0x000fea0003800000 */
[----:B--23--:R-:W1:Y:S01]  /*0db0*/  LDS R3, [UR4+0x34] ;  /* 0x00003404ff037984 */ /* 0x00ce620008000800 */
[----:B----45:R-:W-:-:S05]  /*0dc0*/  IMAD.MOV.U32 R4, RZ, RZ, 0x3f000000 ;  /* 0x3f000000ff047424 */ /* 0x030fca00078e00ff */
[----:B-1----:R-:W-:-:S05]  /*0dd0*/  LOP3.LUT R3, R3, 0xff000000, R4, 0xb8, !PT ;  /* 0xff00000003037812 */ /* 0x002fca00078eb804 */
[----:B------:R1:W-:Y:S01]  /*0de0*/  STS [UR4+0x34], R3 ;  /* 0x00003403ff007988 */ /* 0x0003e20008000804 */
[----:B------:R-:W-:Y:S05]  /*0df0*/  @P2 BRA `(.L_x_37) ;  /* 0x0000000000182947 */ /* 0x000fea0003800000 */
[----:B-1----:R-:W1:Y:S01]  /*0e00*/  LDS R3, [UR4+0x38] ;  /* 0x00003804ff037984 */ /* 0x002e620008000800 */
[----:B------:R-:W-:-:S05]  /*0e10*/  IMAD.MOV.U32 R4, RZ, RZ, 0x7f ;  /* 0x0000007fff047424 */ /* 0x000fca00078e00ff */
[----:B-1----:R-:W-:-:S05]  /*0e20*/  LOP3.LUT R3, R3, 0xff, R4, 0xb8, !PT ;  /* 0x000000ff03037812 */ /* 0x002fca00078eb804 */
[----:B------:R1:W-:Y:S02]  /*0e30*/  STS [UR4+0x38], R3 ;  /* 0x00003803ff007988 */ /* 0x0003e40008000804 */
.L_x_36:
[----:B------:R-:W-:Y:S05]  /*0e40*/  @P2 BRA `(.L_x_38) ;  /* 0x00000000000c2947 */ /* 0x000fea0003800000 */
[----:B------:R1:W-:Y:S02]  /*0e50*/  STS [UR4+0x20], R6 ;  /* 0x00002006ff007988 */ /* 0x0003e40008000804 */
.L_x_37:
[----:B------:R-:W-:Y:S05]  /*0e60*/  @P2 BRA `(.L_x_39) ;  /* 0x0000000000242947 */ /* 0x000fea0003800000 */
[----:B------:R1:W-:Y:S02]  /*0e70*/  STS [UR4+0x24], R2 ;  /* 0x00002402ff007988 */ /* 0x0003e40008000804 */
.L_x_38:
[----:B------:R-:W-:Y:S05]  /*0e80*/  @P2 BRA `(.L_x_40) ;  /* 0x00000000002c2947 */ /* 0x000fea0003800000 */
[----:B-1----:R-:W1:Y:S01]  /*0e90*/  LDS R2, [UR4+0x1c] ;  /* 0x00001c04ff027984 */ /* 0x002e620008000800 */
[----:B------:R-:W4:Y:S02]  /*0ea0*/  LDC.64 R10, c[0x0][0x248] ;  /* 0x00009200ff0a7b82 */ /* 0x000f240000000a00 */
[--C-:B----4-:R-:W-:Y:S02]  /*0eb0*/  SHF.R.U32.HI R5, RZ, 0x4, R11.reuse ;  /* 0x00000004ff057819 */ /* 0x110fe4000001160b */
[----:B--23--:R-:W-:-:S05]  /*0ec0*/  SHF.R.U64 R3, R10, 0x4, R11 ;  /* 0x000000040a037819 */ /* 0x00cfca000000120b */
[----:B------:R2:W-:Y:S01]  /*0ed0*/  STS [UR4+0xc], R3 ;  /* 0x00000c03ff007988 */ /* 0x0005e20008000804 */
[----:B-1----:R-:W-:-:S05]  /*0ee0*/  LOP3.LUT R2, R2, 0xf, R5, 0xb8, !PT ;  /* 0x0000000f02027812 */ /* 0x002fca00078eb805 */
[----:B------:R2:W-:Y:S02]  /*0ef0*/  STS [UR4+0x1c], R2 ;  /* 0x00001c02ff007988 */ /* 0x0005e40008000804 */
.L_x_39:
[----:B------:R-:W-:Y:S05]  /*0f00*/  @P2 BRA `(.L_x_41) ;  /* 0x00000000001c2947 */ /* 0x000fea0003800000 */
[----:B--2---:R-:W2:Y:S02]  /*0f10*/  LDS R2, [UR4+0x34] ;  /* 0x00003404ff027984 */ /* 0x004ea40008000800 */
[----:B--2---:R-:W-:-:S05]  /*0f20*/  LOP3.LUT R2, R2, 0x7, RZ, 0xb8, !PT ;  /* 0x0000000702027812 */ /* 0x004fca00078eb8ff */
[----:B------:R2:W-:Y:S02]  /*0f30*/  STS [UR4+0x34], R2 ;  /* 0x00003402ff007988 */ /* 0x0005e40008000804 */
.L_x_40:
[----:B------:R-:W-:Y:S05]  /*0f40*/  @P2 BRA `(.L_x_42) ;  /* 0x00000000001c2947 */ /* 0x000fea0003800000 */
[----:B-12---:R-:W1:Y:S02]  /*0f50*/  LDS R2, [UR4+0x34] ;  /* 0x00003404ff027984 */ /* 0x006e640008000800 */
[----:B-1----:R-:W-:-:S05]  /*0f60*/  LOP3.LUT R2, R2, 0x38, RZ, 0xb8, !PT ;  /* 0x0000003802027812 */ /* 0x002fca00078eb8ff */
[----:B------:R1:W-:Y:S02]  /*0f70*/  STS [UR4+0x34], R2 ;  /* 0x00003402ff007988 */ /* 0x0003e40008000804 */
.L_x_41:
[----:B------:R-:W-:Y:S05]  /*0f80*/  @P2 BRA `(.L_x_43) ;  /* 0x00000000001c2947 */ /* 0x000fea0003800000 */
[----:B-12---:R-:W1:Y:S02]  /*0f90*/  LDS R2, [UR4+0x8] ;  /* 0x00000804ff027984 */ /* 0x006e640008000800 */
[----:B-1----:R-:W-:-:S05]  /*0fa0*/  LOP3.LUT R2, R2, 0x780, RZ, 0xb8, !PT ;  /* 0x0000078002027812 */ /* 0x002fca00078eb8ff */
[----:B------:R1:W-:Y:S02]  /*0fb0*/  STS [UR4+0x8], R2 ;  /* 0x00000802ff007988 */ /* 0x0003e40008000804 */
.L_x_42:
[----:B------:R-:W-:Y:S05]  /*0fc0*/  @P2 BRA `(.L_x_44) ;  /* 0x0000000000282947 */ /* 0x000fea0003800000 */
[----:B-12---:R-:W1:Y:S02]  /*0fd0*/  LDS R2, [UR4+0x8] ;  /* 0x00000804ff027984 */ /* 0x006e640008000800 */
[----:B-1----:R-:W-:-:S05]  /*0fe0*/  LOP3.LUT R2, R2, 0x1800, RZ, 0xb8, !PT ;  /* 0x0000180002027812 */ /* 0x002fca00078eb8ff */
[----:B------:R1:W-:Y:S02]  /*0ff0*/  STS [UR4+0x8], R2 ;  /* 0x00000802ff007988 */ /* 0x0003e40008000804 */
.L_x_43:
[----:B------:R-:W-:Y:S05]  /*1000*/  @P2 BREAK B4 ;  /* 0x0000000000042942 */ /* 0x000fea0003800000 */
[----:B------:R-:W-:Y:S05]  /*1010*/  @P2 BRA `(.L_x_45) ;  /* 0x0000000000242947 */ /* 0x000fea0003800000 */
[----:B-12---:R-:W1:Y:S01]  /*1020*/  LDS R2, [UR4+0x8] ;  /* 0x00000804ff027984 */ /* 0x006e620008000800 */
[----:B---3--:R-:W-:-:S05]  /*1030*/  IMAD.MOV.U32 R3, RZ, RZ, 0x6000 ;  /* 0x00006000ff037424 */ /* 0x008fca00078e00ff */
[----:B-1----:R-:W-:-:S04]  /*1040*/  LOP3.LUT R2, R2, 0x4000, R3, 0xd8, !PT ;  /* 0x0000400002027812 */ /* 0x002fc800078ed803 */
[----:B------:R-:W-:-:S05]  /*1050*/  LOP3.LUT R2, R2, 0x400000, RZ, 0xb8, !PT ;  /* 0x0040000002027812 */ /* 0x000fca00078eb8ff */
[----:B------:R1:W-:Y:S02]  /*1060*/  STS [UR4+0x8], R2 ;  /* 0x00000802ff007988 */ /* 0x0003e40008000804 */
.L_x_44:
[----:B------:R-:W-:Y:S05]  /*1070*/  BSYNC B4 ;  /* 0x0000000000047941 */ /* 0x000fea0003800000 */
.L_x_35:
[----:B-12---:R-:W1:Y:S02]  /*1080*/  @!P2 LDS R2, [UR4+0x8] ;  /* 0x00000804ff02a984 */ /* 0x006e640008000800 */
[----:B-1----:R-:W-:-:S05]  /*1090*/  @!P2 LOP3.LUT R2, R2, 0x8000, RZ, 0xb8, !PT ;  /* 0x000080000202a812 */ /* 0x002fca00078eb8ff */
[----:B------:R1:W-:Y:S02]  /*10a0*/  @!P2 STS [UR4+0x8], R2 ;  /* 0x00000802ff00a988 */ /* 0x0003e40008000804 */
.L_x_45:
[----:B------:R-:W-:Y:S05]  /*10b0*/  BSYNC B3 ;  /* 0x0000000000037941 */ /* 0x000fea0003800000 */
.L_x_34:
[----:B------:R-:W-:Y:S05]  /*10c0*/  WARPSYNC.ALL ;  /* 0x0000000000007948 */ /* 0x000fea0003800000 */
[----:B------:R-:W-:Y:S01]  /*10d0*/  UIADD3 UR5, UR5, 0x100, URZ ;  /* 0x0000010005057890 */ /* 0x000fe2000fffe03f */
[----:B------:R-:W-:Y:S02]  /*10e0*/  ISETP.GE.AND P1, PT, R9, 0x1, PT ;  /* 0x000000010900780c */ /* 0x000fe40003f26270 */
[----:B------:R-:W-:Y:S02]  /*10f0*/  CS2R R24, SRZ ;  /* 0x0000000000187805 */ /* 0x000fe4000001ff00 */
[----:B------:R-:W-:Y:S01]  /*1100*/  CS2R R26, SRZ ;  /* 0x00000000001a7805 */ /* 0x000fe2000001ff00 */
[----:B------:R-:W-:Y:S01]  /*1110*/  UIADD3 UR13, UP0, UR5, UR8, URZ ;  /* 0x00000008050d7290 */ /* 0x000fe2000ff1e03f */
[----:B------:R-:W-:-:S03]  /*1120*/  IMAD.MOV.U32 R28, RZ, RZ, RZ ;  /* 0x000000ffff1c7224 */ /* 0x000fc600078e00ff */
[----:B------:R-:W-:Y:S01]  /*1130*/  ULEA.HI.X.SX32 UR14, UR5, UR9, 0x1, UP0 ;  /* 0x00000009050e7291 */ /* 0x000fe200080f0e3f */
[----:B------:R-:W-:Y:S11]  /*1140*/  @P0 BRA `(.L_x_46) ;  /* 0x0000000000300947 */ /* 0x000ff60003800000 */
[----:B-12---:R-:W4:Y:S01]  /*1150*/  S2R R2, SR_LANEID ;  /* 0x0000000000027919 */ /* 0x006f220000000000 */
[----:B------:R-:W-:Y:S05]  /*1160*/  WARPSYNC.ALL ;  /* 0x0000000000007948 */ /* 0x000fea0003800000 */
[----:B----45:R-:W-:-:S05]  /*1170*/  IMAD.SHL.U32 R4, R2, 0x4, RZ ;  /* 0x0000000402047824 */ /* 0x030fca00078e00ff */
[----:B------:R-:W1:Y:S01]  /*1180*/  LDS R5, [R4+UR4] ;  /* 0x0000000404057984 */ /* 0x000e620008000800 */
[----:B------:R-:W-:Y:S01]  /*1190*/  IADD3 R2, P3, R4, UR13, RZ ;  /* 0x0000000d04027c10 */ /* 0x000fe2000ff7e0ff */
[----:B------:R-:W-:-:S04]  /*11a0*/  UMOV UR6, UR13 ;  /* 0x0000000d00067c82 */ /* 0x000fc80008000000 */
[----:B---3--:R-:W-:Y:S01]  /*11b0*/  IMAD.X R3, RZ, RZ, UR14, P3 ;  /* 0x0000000eff037e24 */ /* 0x008fe200098e06ff */
[----:B------:R-:W-:-:S04]  /*11c0*/  UMOV UR7, UR14 ;  /* 0x0000000e00077c82 */ /* 0x000fc80008000000 */
[----:B-1----:R1:W2:Y:S01]  /*11d0*/  ATOMG.E.EXCH.STRONG.GPU PT, RZ, [R2], R5 ;  /* 0x0000000502ff73a8 */ /* 0x0022a200041ee100 */
[----:B------:R-:W-:-:S04]  /*11e0*/  DEPBAR {5,4,3,2,1,0} ;  /* 0x0000003f0000791a */ /* 0x000fc80000000000 */
[----:B------:R1:W-:Y:S01]  /*11f0*/  UTMACCTL.IV [UR6] ;  /* 0x00000000060079b9 */ /* 0x0003e20008000000 */
[----:B------:R-:W-:Y:S01]  /*1200*/  NOP ;  /* 0x0000000000007918 */ /* 0x000fe20000000000 */
.L_x_46:
[----:B------:R-:W-:Y:S05]  /*1210*/  @P0 BRA `(.L_x_47) ;  /* 0x00000000000c0947 */ /* 0x000fea0003800000 */
[----:B------:R0:W-:Y:S01]  /*1220*/  UTMACMDFLUSH ;  /* 0x00000000000079b7 */ /* 0x0001e20000000000 */
[----:B------:R-:W-:Y:S05]  /*1230*/  @P0 BRA `(.L_x_47) ;  /* 0x0000000000040947 */ /* 0x000fea0003800000 */
[----:B------:R-:W-:-:S04]  /*1240*/  DEPBAR.LE SB0, 0x0 ;  /* 0x000080000000791a */ /* 0x000fc80000000000 */
.L_x_47:
[----:B------:R-:W-:Y:S05]  /*1250*/  WARPSYNC.ALL ;  /* 0x0000000000007948 */ /* 0x000fea0003800000 */
[----:B--2---:R-:W-:Y:S01]  /*1260*/  BAR.SYNC.DEFER_BLOCKING 0x0 ;  /* 0x0000000000007b1d */ /* 0x004fe20000010000 */
[----:B------:R-:W-:Y:S01]  /*1270*/  USHF.L.U32 UR19, UR25, 0x6, URZ ;  /* 0x0000000619137899 */ /* 0x000fe2000800063f */
[----:B------:R-:W-:Y:S01]  /*1280*/  IMAD.MOV.U32 R29, RZ, RZ, RZ ;  /* 0x000000ffff1d7224 */ /* 0x000fe200078e00ff */
[----:B------:R-:W-:Y:S02]  /*1290*/  CS2R R30, SRZ ;  /* 0x00000000001e7805 */ /* 0x000fe4000001ff00 */
[----:B------:R-:W-:-:S02]  /*12a0*/  CS2R R32, SRZ ;  /* 0x0000000000207805 */ /* 0x000fc4000001ff00 */
[----:B------:R-:W-:Y:S01]  /*12b0*/  CS2R R34, SRZ ;  /* 0x0000000000227805 */ /* 0x000fe2000001ff00 */
[----:B------:R-:W-:Y:S01]  /*12c0*/  VOTEU.ALL UP0, P2 ;  /* 0x00000000003f7886 */ /* 0x000fe20001000000 */
[----:B-1----:R-:W-:Y:S01]  /*12d0*/  UMOV UR6, 0x1 ;  /* 0x0000000100067882 */ /* 0x002fe20000000000 */
[----:B------:R-:W-:Y:S02]  /*12e0*/  CS2R R36, SRZ ;  /* 0x0000000000247805 */ /* 0x000fe4000001ff00 */
[----:B------:R-:W-:Y:S02]  /*12f0*/  CS2R R38, SRZ ;  /* 0x0000000000267805 */ /* 0x000fe4000001ff00 */
[----:B------:R-:W-:Y:S01]  /*1300*/  CS2R R40, SRZ ;  /* 0x0000000000287805 */ /* 0x000fe2000001ff00 */
[----:B------:R-:W-:-:S04]  /*1310*/  @!UP0 UIADD3 UR6, -UR6, 0x100000, URZ ;  /* 0x0010000006068890 */ /* 0x000fc8000fffe13f */
[----:B------:R-:W-:Y:S02]  /*1320*/  @!UP0 USHF.L.U32 UR7, UR6, 0xb, URZ ;  /* 0x0000000b06078899 */ /* 0x000fe4000800063f */
[----:B------:R-:W-:Y:S01]  /*1330*/  @!UP0 USHF.L.U32 UR6, UR6, 0x1, URZ ;  /* 0x0000000106068899 */ /* 0x000fe2000800063f */
[----:B------:R-:W-:Y:S01]  /*1340*/  CS2R R42, SRZ ;  /* 0x00000000002a7805 */ /* 0x000fe2000001ff00 */
[----:B------:R-:W-:Y:S01]  /*1350*/  VOTEU.ALL UP0, P2 ;  /* 0x00000000003f7886 */ /* 0x000fe20001000000 */
[----:B------:R-:W-:Y:S02]  /*1360*/  CS2R R44, SRZ ;  /* 0x00000000002c7805 */ /* 0x000fe4000001ff00 */
[----:B------:R-:W-:Y:S02]  /*1370*/  CS2R R46, SRZ ;  /* 0x00000000002e7805 */ /* 0x000fe4000001ff00 */
[----:B------:R-:W-:Y:S02]  /*1380*/  CS2R R48, SRZ ;  /* 0x0000000000307805 */ /* 0x000fe4000001ff00 */
[----:B------:R-:W-:-:S02]  /*1390*/  CS2R R50, SRZ ;  /* 0x0000000000327805 */ /* 0x000fc4000001ff00 */
[----:B------:R-:W-:Y:S02]  /*13a0*/  CS2R R52, SRZ ;  /* 0x0000000000347805 */ /* 0x000fe4000001ff00 */
[----:B------:R-:W-:Y:S01]  /*13b0*/  CS2R R54, SRZ ;  /* 0x0000000000367805 */ /* 0x000fe2000001ff00 */
[----:B------:R-:W1:Y:S02]  /*13c0*/  FENCE.VIEW.ASYNC.S ;  /* 0x00000000000073c6 */ /* 0x000e640000000000 */
[----:B-1----:R1:W2:Y:S02]  /*13d0*/  @!UP0 SYNCS.EXCH.64 URZ, [UR4+0x1800], UR6 ;  /* 0x00180006043f85b2 */ /* 0x0022a40008000100 */
[----:B-1----:R-:W-:Y:S01]  /*13e0*/  USHF.L.U32 UR7, UR24, 0x7, URZ ;  /* 0x0000000718077899 */ /* 0x002fe2000800063f */
[----:B------:R-:W-:Y:S11]  /*13f0*/  @!P1 BRA `(.L_x_48) ;  /* 0x0000000400089947 */ /* 0x000ff60003800000 */
[----:B------:R-:W-:Y:S01]  /*1400*/  SHF.R.U32.HI R2, RZ, 0x5, R0 ;  /* 0x00000005ff027819 */ /* 0x000fe20000011600 */
[----:B------:R-:W-:Y:S01]  /*1410*/  UIADD3 UR5, UR4, 0x1000, URZ ;  /* 0x0000100004057890 */ /* 0x000fe2000fffe03f */
[----:B------:R-:W-:Y:S02]  /*1420*/  CS2R R24, SRZ ;  /* 0x0000000000187805 */ /* 0x000fe4000001ff00 */
[----:B------:R-:W-:Y:S02]  /*1430*/  CS2R R26, SRZ ;  /* 0x00000000001a7805 */ /* 0x000fe4000001ff00 */
[----:B------:R-:W-:Y:S01]  /*1440*/  R2UR UR23, R2 ;  /* 0x00000000021772ca */ /* 0x000fe200000e0000 */
[----:B------:R-:W-:Y:S01]  /*1450*/  USHF.R.U32.HI UR5, URZ, 0x4, UR5 ;  /* 0x000000043f057899 */ /* 0x000fe20008011605 */
[----:B------:R-:W-:Y:S02]  /*1460*/  CS2R R28, SRZ ;  /* 0x00000000001c7805 */ /* 0x000fe4000001ff00 */
[----:B------:R-:W-:-:S02]  /*1470*/  CS2R R30, SRZ ;  /* 0x00000000001e7805 */ /* 0x000fc4000001ff00 */
[----:B------:R-:W-:Y:S02]  /*1480*/  CS2R R32, SRZ ;  /* 0x0000000000207805 */ /* 0x000fe4000001ff00 */
[----:B------:R-:W-:Y:S02]  /*1490*/  CS2R R34, SRZ ;  /* 0x0000000000227805 */ /* 0x000fe4000001ff00 */
[----:B------:R-:W-:Y:S02]  /*14a0*/  CS2R R36, SRZ ;  /* 0x0000000000247805 */ /* 0x000fe4000001ff00 */
[----:B------:R-:W-:Y:S02]  /*14b0*/  CS2R R38, SRZ ;  /* 0x0000000000267805 */ /* 0x000fe4000001ff00 */
[----:B------:R-:W-:Y:S02]  /*14c0*/  CS2R R40, SRZ ;  /* 0x0000000000287805 */ /* 0x000fe4000001ff00 */
[----:B------:R-:W-:-:S02]  /*14d0*/  CS2R R42, SRZ ;  /* 0x00000000002a7805 */ /* 0x000fc4000001ff00 */
[----:B------:R-:W-:Y:S02]  /*14e0*/  CS2R R44, SRZ ;  /* 0x00000000002c7805 */ /* 0x000fe4000001ff00 */
[----:B------:R-:W-:Y:S02]  /*14f0*/  CS2R R46, SRZ ;  /* 0x00000000002e7805 */ /* 0x000fe4000001ff00 */
[----:B------:R-:W-:Y:S02]  /*1500*/  CS2R R48, SRZ ;  /* 0x0000000000307805 */ /* 0x000fe4000001ff00 */
[----:B------:R-:W-:Y:S02]  /*1510*/  CS2R R50, SRZ ;  /* 0x0000000000327805 */ /* 0x000fe4000001ff00 */
[----:B------:R-:W-:Y:S02]  /*1520*/  CS2R R52, SRZ ;  /* 0x0000000000347805 */ /* 0x000fe4000001ff00 */
[----:B------:R-:W-:Y:S01]  /*1530*/  CS2R R54, SRZ ;  /* 0x0000000000367805 */ /* 0x000fe2000001ff00 */
[----:B------:R-:W-:Y:S01]  /*1540*/  USGXT.U32 UR12, UR5, 0xe ;  /* 0x0000000e050c789a */ /* 0x000fe20008000000 */
[----:B------:R-:W-:-:S11]  /*1550*/  UMOV UR6, URZ ;  /* 0x0000003f00067c82 */ /* 0x000fd60008000000 */
.L_x_50:
[----:B--2---:R-:W-:Y:S01]  /*1560*/  BAR.SYNC.DEFER_BLOCKING 0x0 ;  /* 0x0000000000007b1d */ /* 0x004fe20000010000 */
[----:B------:R-:W-:Y:S01]  /*1570*/  @!P2 IMAD.MOV.U32 R2, RZ, RZ, 0x1800 ;  /* 0x00001800ff02a424 */ /* 0x000fe200078e00ff */
[----:B------:R-:W-:Y:S02]  /*1580*/  ELECT P0, URZ, PT ;  /* 0x00000000003f782f */ /* 0x000fe40003800000 */
[----:B------:R-:W-:Y:S02]  /*1590*/  ELECT P1, URZ, PT ;  /* 0x00000000003f782f */ /* 0x000fe40003820000 */
[C---:B------:R-:W-:Y:S01]  /*15a0*/  ISETP.LT.U32.AND P0, PT, R7.reuse, 0x20, P0 ;  /* 0x000000200700780c */ /* 0x040fe20000701070 */
[----:B------:R-:W-:Y:S01]  /*15b0*/  UMOV UR18, UR6 ;  /* 0x0000000600127c82 */ /* 0x000fe20008000000 */
[----:B------:R-:W-:-:S11]  /*15c0*/  ISETP.LT.U32.AND P1, PT, R7, 0x20, P1 ;  /* 0x000000200700780c */ /* 0x000fd60000f21070 */
[----:B------:R-:W-:Y:S01]  /*15d0*/  VOTEU.ANY UP0, P0 ;  /* 0x00000000003f7886 */ /* 0x000fe20000000100 */
[----:B------:R-:W-:Y:S01]  /*15e0*/  VOTEU.ANY UP2, P0 ;  /* 0x00000000003f7886 */ /* 0x000fe20000040100 */
[----:B------:R-:W-:Y:S01]  /*15f0*/  VOTEU.ANY UP1, P1 ;  /* 0x00000000003f7886 */ /* 0x000fe20000820100 */
[----:B------:R-:W-:Y:S01]  /*1600*/  VOTEU.ANY UP3, P1 ;  /* 0x00000000003f7886 */ /* 0x000fe20000860100 */
[----:B------:R1:W-:Y:S01]  /*1610*/  @!P2 SYNCS.ARRIVE.TRANS64 RZ, [UR4+0x1800], R2 ;  /* 0x00180002ffffa9a7 */ /* 0x0003e20008000004 */
[----:B------:R2:W-:Y:S06]  /*1620*/  MEMBAR.ALL.CTA ;  /* 0x0000000000007992 */ /* 0x0005ec0000008000 */
[----:B--2---:R-:W2:Y:S01]  /*1630*/  FENCE.VIEW.ASYNC.S ;  /* 0x00000000000073c6 */ /* 0x004ea20000000000 */
[----:B------:R-:W-:Y:S01]  /*1640*/  @UP0 UIADD3 UR5, UR4, 0x1800, URZ ;  /* 0x0000180004050890 */ /* 0x000fe2000fffe03f */
[----:B------:R-:W-:Y:S01]  /*1650*/  @UP0 UMOV UR8, UR21 ;  /* 0x0000001500080c82 */ /* 0x000fe20008000000 */
[----:B------:R-:W-:Y:S01]  /*1660*/  @UP0 UMOV UR9, UR22 ;  /* 0x0000001600090c82 */ /* 0x000fe20008000000 */
[----:B------:R-:W-:-:S02]  /*1670*/  @UP1 UIADD3 UR16, UR4, 0x1000, URZ ;  /* 0x0000100004101890 */ /* 0x000fc4000fffe03f */
[----:B------:R-:W-:Y:S01]  /*1680*/  @UP1 UIADD3 UR17, UR4, 0x1800, URZ ;  /* 0x0000180004111890 */ /* 0x000fe2000fffe03f */
[----:B-1----:R-:W-:Y:S01]  /*1690*/  SHF.L.U32 R2, R8, 0x1f, RZ ;  /* 0x0000001f08027819 */ /* 0x002fe200000006ff */
[----:B------:R-:W-:Y:S01]  /*16a0*/  @UP1 UMOV UR10, UR15 ;  /* 0x0000000f000a1c82 */ /* 0x000fe20008000000 */
[----:B------:R-:W-:Y:S01]  /*16b0*/  @UP1 UMOV UR11, UR20 ;  /* 0x00000014000b1c82 */ /* 0x000fe20008000000 */
[----:B--2---:R-:W-:Y:S06]  /*16c0*/  BAR.SYNC.DEFER_BLOCKING 0x0 ;  /* 0x0000000000007b1d */ /* 0x004fec0000010000 */
[----:B------:R1:W-:Y:S02]  /*16d0*/  @UP2 UTMALDG.2D [UR4], [UR8] ;  /* 0x00000004080025b4 */ /* 0x0003e40008008000 */
[----:B------:R-:W-:Y:S06]  /*16e0*/  BAR.SYNC.DEFER_BLOCKING 0x0 ;  /* 0x0000000000007b1d */ /* 0x000fec0000010000 */
[----:B------:R1:W-:Y:S02]  /*16f0*/  @UP3 UTMALDG.2D [UR16], [UR10] ;  /* 0x000000100a0035b4 */ /* 0x0003e40008008000 */
[----:B------:R-:W-:Y:S06]  /*1700*/  BAR.SYNC.DEFER_BLOCKING 0x0 ;  /* 0x0000000000007b1d */ /* 0x000fec0000010000 */
[----:B------:R-:W2:Y:S02]  /*1710*/  SYNCS.PHASECHK.TRANS64.TRYWAIT P0, [UR4+0x1800], R2 ;  /* 0x00180002ff0075a7 */ /* 0x000ea40008000144 */
[----:B-12---:R-:W-:Y:S05]  /*1720*/  @!P0 BRA `(.L_x_49) ;  /* 0x0000000400348947 */ /* 0x006fea0003800000 */
.L_x_51:
[----:B------:R-:W1:Y:S01]  /*1730*/  LDC R2, c[0x0][0x230] ;  /* 0x00008c00ff027b82 */ /* 0x000e620000000800 */
[----:B------:R-:W-:Y:S01]  /*1740*/  USHF.L.U32 UR5, UR23, 0x5, URZ ;  /* 0x0000000517057899 */ /* 0x000fe2000800063f */
[----:B------:R-:W-:Y:S02]  /*1750*/  WARPGROUP.DEPBAR.LE gsb0, 0x0 ;  /* 0x00008000000079c5 */ /* 0x000fe40000010000 */
[----:B------:R-:W-:Y:S01]  /*1760*/  UIADD3 UR6, UR6, 0x20, URZ ;  /* 0x0000002006067890 */ /* 0x000fe2000fffe03f */
[----:B------:R-:W-:Y:S01]  /*1770*/  WARPGROUP.ARRIVE ;  /* 0x00000000000079c5 */ /* 0x000fe20000000000 */
[----:B------:R-:W-:Y:S01]  /*1780*/  ULOP3.LUT UR5, UR5, 0x80, URZ, 0xc0, !UPT ;  /* 0x0000008005057892 */ /* 0x000fe2000f8ec03f */
[----:B------:R-:W-:Y:S01]  /*1790*/  LOP3.LUT R8, R8, 0x1, RZ, 0x3c, !PT ;  /* 0x0000000108087812 */ /* 0x000fe200078e3cff */
[----:B------:R-:W-:Y:S01]  /*17a0*/  UMOV UR10, UR12 ;  /* 0x0000000c000a7c82 */ /* 0x000fe20008000000 */
[----:B------:R-:W-:Y:S01]  /*17b0*/  UMOV UR11, 0xc0000010 ;  /* 0xc0000010000b7882 */ /* 0x000fe20000000000 */
[----:B------:R-:W-:Y:S01]  /*17c0*/  ULEA.HI UR5, UR4, UR5, URZ, 0x1c ;  /* 0x0000000504057291 */ /* 0x000fe2000f8fe03f */
[----:B------:R-:W-:-:S03]  /*17d0*/  UMOV UR9, 0xc0000010 ;  /* 0xc000001000097882 */ /* 0x000fc60000000000 */
[----:B------:R-:W-:-:S09]  /*17e0*/  ULOP3.LUT UR8, UR5, 0x3fff, URZ, 0xc0, !UPT ;  /* 0x00003fff05087892 */ /* 0x000fd2000f8ec03f */
[----:B------:R-:W-:Y:S01]  /*17f0*/  QGMMA.64x64x32.F32.E4M3.E4M3 R24, gdesc[UR8], R24, gsb0 ;  /* 0x00e00000081879f3 */ /* 0x000fe20008000818 */
[----:B-1----:R-:W-:-:S13]  /*1800*/  ISETP.LE.AND P0, PT, R2, UR6, PT ;  /* 0x0000000602007c0c */ /* 0x002fda000bf03270 */
[----:B------:R-:W-:Y:S05]  /*1810*/  @!P0 BRA `(.L_x_50) ;  /* 0xfffffffc00508947 */ /* 0x000fea000383ffff */
.L_x_48:
[----:B------:R-:W-:Y:S02]  /*1820*/  WARPGROUP.DEPBAR.LE gsb0, 0x0 ;  /* 0x00008000000079c5 */ /* 0x000fe40000010000 */
[----:B--2---:R-:W-:Y:S01]  /*1830*/  BAR.SYNC.DEFER_BLOCKING 0x0 ;  /* 0x0000000000007b1d */ /* 0x004fe20000010000 */
[C---:B------:R-:W-:Y:S01]  /*1840*/  IMAD.SHL.U32 R2, R0.reuse, 0x20, RZ ;  /* 0x0000002000027824 */ /* 0x040fe200078e00ff */
[----:B------:R-:W-:Y:S01]  /*1850*/  ELECT P0, URZ, PT ;  /* 0x00000000003f782f */ /* 0x000fe20003800000 */
[C---:B---3--:R-:W-:Y:S01]  /*1860*/  IMAD.SHL.U32 R3, R0.reuse, 0x10, RZ ;  /* 0x0000001000037824 */ /* 0x048fe200078e00ff */
[----:B------:R-:W-:Y:S01]  /*1870*/  F2FP.SATFINITE.E4M3.F32.PACK_AB_MERGE_C R24, R25, R24, RZ ;  /* 0x000000181918723e */ /* 0x000fe200048070ff */
[----:B------:R-:W-:Y:S01]  /*1880*/  IMAD.SHL.U32 R0, R0, 0x2, RZ ;  /* 0x0000000200007824 */ /* 0x000fe200078e00ff */
[----:B------:R-:W-:Y:S01]  /*1890*/  LOP3.LUT R2, R2, 0x1c00, RZ, 0xc0, !PT ;  /* 0x00001c0002027812 */ /* 0x000fe200078ec0ff */
[----:B------:R-:W-:Y:S01]  /*18a0*/  UMOV UR10, UR7 ;  /* 0x00000007000a7c82 */ /* 0x000fe20008000000 */
[----:B------:R-:W-:Y:S01]  /*18b0*/  F2FP.SATFINITE.E4M3.F32.PACK_AB_MERGE_C R26, R27, R26, RZ ;  /* 0x0000001a1b1a723e */ /* 0x000fe200048070ff */
[----:B------:R-:W-:Y:S01]  /*18c0*/  UMOV UR9, UR19 ;  /* 0x0000001300097c82 */ /* 0x000fe20008000000 */
[----:B------:R-:W-:Y:S01]  /*18d0*/  LOP3.LUT R3, R2, 0x1c0, R3, 0xf8, !PT ;  /* 0x000001c002037812 */ /* 0x000fe200078ef803 */
[----:B------:R-:W-:Y:S01]  /*18e0*/  UMOV UR8, UR4 ;  /* 0x0000000400087c82 */ /* 0x000fe20008000000 */
[----:B------:R-:W-:-:S02]  /*18f0*/  F2FP.SATFINITE.E4M3.F32.PACK_AB_MERGE_C R28, R29, R28, RZ ;  /* 0x0000001c1d1c723e */ /* 0x000fc400048070ff */
[----:B------:R-:W-:Y:S02]  /*1900*/  LOP3.LUT R3, R3, 0x36, R0, 0xf8, !PT ;  /* 0x0000003603037812 */ /* 0x000fe400078ef800 */
[----:B------:R-:W-:Y:S02]  /*1910*/  F2FP.SATFINITE.E4M3.F32.PACK_AB_MERGE_C R30, R31, R30, RZ ;  /* 0x0000001e1f1e723e */ /* 0x000fe400048070ff */
[----:B------:R-:W-:Y:S02]  /*1920*/  F2FP.SATFINITE.E4M3.F32.PACK_AB_MERGE_C R32, R33, R32, RZ ;  /* 0x000000202120723e */ /* 0x000fe400048070ff */
[----:B------:R-:W-:Y:S02]  /*1930*/  F2FP.SATFINITE.E4M3.F32.PACK_AB_MERGE_C R34, R35, R34, RZ ;  /* 0x000000222322723e */ /* 0x000fe400048070ff */
[----:B------:R-:W-:Y:S01]  /*1940*/  F2FP.SATFINITE.E4M3.F32.PACK_AB_MERGE_C R36, R37, R36, RZ ;  /* 0x000000242524723e */ /* 0x000fe200048070ff */
[----:B------:R-:W1:Y:S02]  /*1950*/  @!P2 SYNCS.CCTL.IV [UR4+0x1800] ;  /* 0x00180000ff00a9b1 */ /* 0x000e640008000004 */
[----:B-1----:R-:W-:Y:S01]  /*1960*/  BAR.SYNC.DEFER_BLOCKING 0x0 ;  /* 0x0000000000007b1d */ /* 0x002fe20000010000 */
[----:B------:R-:W-:-:S02]  /*1970*/  F2FP.SATFINITE.E4M3.F32.PACK_AB_MERGE_C R38, R39, R38, RZ ;  /* 0x000000262726723e */ /* 0x000fc400048070ff */
[----:B------:R-:W-:Y:S02]  /*1980*/  ISETP.LT.U32.AND P0, PT, R7, 0x20, P0 ;  /* 0x000000200700780c */ /* 0x000fe40000701070 */
[----:B----4-:R-:W-:Y:S02]  /*1990*/  LOP3.LUT R5, R3, 0x10, RZ, 0x3c, !PT ;  /* 0x0000001003057812 */ /* 0x010fe400078e3cff */
[----:B------:R-:W-:Y:S02]  /*19a0*/  F2FP.SATFINITE.E4M3.F32.PACK_AB_MERGE_C R40, R41, R40, RZ ;  /* 0x000000282928723e */ /* 0x000fe400048070ff */
[----:B------:R-:W-:Y:S02]  /*19b0*/  F2FP.SATFINITE.E4M3.F32.PACK_AB_MERGE_C R42, R43, R42, RZ ;  /* 0x0000002a2b2a723e */ /* 0x000fe400048070ff */
[----:B------:R-:W-:Y:S02]  /*19c0*/  F2FP.SATFINITE.E4M3.F32.PACK_AB_MERGE_C R44, R45, R44, RZ ;  /* 0x0000002c2d2c723e */ /* 0x000fe400048070ff */
[----:B------:R-:W-:-:S02]  /*19d0*/  F2FP.SATFINITE.E4M3.F32.PACK_AB_MERGE_C R46, R47, R46, RZ ;  /* 0x0000002e2f2e723e */ /* 0x000fc400048070ff */
[----:B------:R-:W-:Y:S01]  /*19e0*/  LOP3.LUT R7, R3, 0x20, RZ, 0x3c, !PT ;  /* 0x0000002003077812 */ /* 0x000fe200078e3cff */
[----:B------:R-:W-:Y:S01]  /*19f0*/  VOTEU.ANY UP0, P0 ;  /* 0x00000000003f7886 */ /* 0x000fe20000000100 */
[----:B------:R-:W-:Y:S01]  /*1a00*/  F2FP.SATFINITE.E4M3.F32.PACK_AB_MERGE_C R48, R49, R48, RZ ;  /* 0x000000303130723e */ /* 0x000fe200048070ff */
[----:B------:R-:W-:Y:S01]  /*1a10*/  VOTEU.ANY UP1, P0 ;  /* 0x00000000003f7886 */ /* 0x000fe20000020100 */
[----:B------:R-:W-:Y:S02]  /*1a20*/  F2FP.SATFINITE.E4M3.F32.PACK_AB_MERGE_C R50, R51, R50, RZ ;  /* 0x000000323332723e */ /* 0x000fe400048070ff */
[----:B------:R-:W-:Y:S01]  /*1a30*/  F2FP.SATFINITE.E4M3.F32.PACK_AB_MERGE_C R52, R53, R52, RZ ;  /* 0x000000343534723e */ /* 0x000fe200048070ff */
[----:B------:R-:W-:Y:S01]  /*1a40*/  @UP0 UMOV UR6, UR13 ;  /* 0x0000000d00060c82 */ /* 0x000fe20008000000 */
[----:B------:R-:W-:Y:S01]  /*1a50*/  F2FP.SATFINITE.E4M3.F32.PACK_AB_MERGE_C R54, R55, R54, RZ ;  /* 0x000000363736723e */ /* 0x000fe200048070ff */
[----:B------:R-:W-:Y:S01]  /*1a60*/  STS.U16 [R3+UR4], R24 ;  /* 0x0000001803007988 */ /* 0x000fe20008000404 */
[----:B------:R-:W-:Y:S01]  /*1a70*/  LOP3.LUT R9, R3, 0x30, RZ, 0x3c, !PT ;  /* 0x0000003003097812 */ /* 0x000fe200078e3cff */
[----:B------:R-:W-:-:S02]  /*1a80*/  @UP0 UMOV UR7, UR14 ;  /* 0x0000000e00070c82 */ /* 0x000fc40008000000 */
[----:B------:R-:W-:Y:S04]  /*1a90*/  STS.U16 [R3+UR4+0x200], R26 ;  /* 0x0002001a03007988 */ /* 0x000fe80008000404 */
[----:B------:R-:W-:Y:S04]  /*1aa0*/  STS.U16 [R3+UR4+0x8], R28 ;  /* 0x0000081c03007988 */ /* 0x000fe80008000404 */
[----:B------:R-:W-:Y:S04]  /*1ab0*/  STS.U16 [R3+UR4+0x208], R30 ;  /* 0x0002081e03007988 */ /* 0x000fe80008000404 */
[----:B------:R-:W-:Y:S04]  /*1ac0*/  STS.U16 [R5+UR4], R32 ;  /* 0x0000002005007988 */ /* 0x000fe80008000404 */
        /* <DEDUP_REMOVED lines=10> */
[----:B------:R-:W-:Y:S01]  /*1b70*/  STS.U16 [R9+UR4+0x208], R54 ;  /* 0x0002083609007988 */ /* 0x000fe20008000404 */
[----:B------:R1:W-:Y:S06]  /*1b80*/  MEMBAR.ALL.CTA ;  /* 0x0000000000007992 */ /* 0x0003ec0000008000 */
[----:B-1----:R-:W1:Y:S02]  /*1b90*/  FENCE.VIEW.ASYNC.S ;  /* 0x00000000000073c6 */ /* 0x002e640000000000 */
[----:B-1----:R-:W-:Y:S06]  /*1ba0*/  BAR.SYNC.DEFER_BLOCKING 0x0 ;  /* 0x0000000000007b1d */ /* 0x002fec0000010000 */
[----:B------:R1:W-:Y:S01]  /*1bb0*/  @UP1 UTMASTG.2D [UR8], [UR6] ;  /* 0x00000008060013b5 */ /* 0x0003e20008008000 */
[----:B------:R0:W-:Y:S01]  /*1bc0*/  UTMACMDFLUSH ;  /* 0x00000000000079b7 */ /* 0x0001e20000000000 */
[----:B------:R-:W-:-:S04]  /*1bd0*/  DEPBAR.LE SB0, 0x0 ;  /* 0x000080000000791a */ /* 0x000fc80000000000 */
[----:B------:R-:W-:Y:S06]  /*1be0*/  BAR.SYNC.DEFER_BLOCKING 0x0 ;  /* 0x0000000000007b1d */ /* 0x000fec0000010000 */
[----:B-1----:R-:W-:Y:S05]  /*1bf0*/  EXIT ;  /* 0x000000000000794d */ /* 0x002fea0003800000 */
.L_x_49:
[----:B------:R-:W1:Y:S02]  /*1c00*/  SYNCS.PHASECHK.TRANS64.TRYWAIT P0, [UR4+0x1800], R2 ;  /* 0x00180002ff0075a7 */ /* 0x000e640008000144 */
[----:B-1----:R-:W-:Y:S05]  /*1c10*/  @!P0 BRA `(.L_x_49) ;  /* 0xfffffffc00f88947 */ /* 0x002fea000383ffff */
[----:B------:R-:W-:Y:S05]  /*1c20*/  BRA `(.L_x_51) ;  /* 0xfffffff800c07947 */ /* 0x000fea000383ffff */
.L_x_52:
[----:B------:R-:W-:-:S00]  /*1c30*/  BRA `(.L_x_52) ;  /* 0xfffffffc00fc7947 */ /* 0x000fc0000383ffff */
[----:B------:R-:W-:-:S00]  /*1c40*/  NOP ;  /* 0x0000000000007918 */ /* 0x000fc00000000000 */
        /* <DEDUP_REMOVED lines=11> */
.L_x_53:


//--------------------- .nv.shared.gluon_wgmma    --------------------------
	.section	.nv.shared.gluon_wgmma,"aw",@nobits
	.sectionflags	@""
	.align	16
	.zero		1024


//--------------------- .nv.shared.reserved.0     --------------------------
	.section	.nv.shared.reserved.0,"aw",@nobits
	.weak		__nv_reservedSMEM_offset_0_alias
	.size		__nv_reservedSMEM_offset_0_alias, 0, 0
	.other		__nv_reservedSMEM_offset_0_alias,@"STO_CUDA_RESERVED_SHARED STV_DEFAULT"
__nv_reservedSMEM_offset_0_alias:
	.zero		0


//--------------------- .nv.constant0.gluon_wgmma --------------------------
	.section	.nv.constant0.gluon_wgmma,"a",@progbits
	.sectionflags	@""
	.align	4
.nv.constant0.gluon_wgmma:
	.zero		608


//--------------------- SYMBOLS --------------------------

	.type		.nv.reservedSmem.offset0,@object
	.size		.nv.reservedSmem.offset0,0x4
